//
// Generated by NVIDIA NVVM Compiler
//
// Compiler Build ID: CL-36424714
// Cuda compilation tools, release 13.0, V13.0.88
// Based on NVVM 20.0.0
//

.version 9.0
.target sm_100
.address_size 64

	// .globl	_Z21adaptive_average_poolPiS_iiiilll

.visible .entry _Z21adaptive_average_poolPiS_iiiilll(
	.param .u64 .ptr .align 1 _Z21adaptive_average_poolPiS_iiiilll_param_0,
	.param .u64 .ptr .align 1 _Z21adaptive_average_poolPiS_iiiilll_param_1,
	.param .u32 _Z21adaptive_average_poolPiS_iiiilll_param_2,
	.param .u32 _Z21adaptive_average_poolPiS_iiiilll_param_3,
	.param .u32 _Z21adaptive_average_poolPiS_iiiilll_param_4,
	.param .u32 _Z21adaptive_average_poolPiS_iiiilll_param_5,
	.param .u64 _Z21adaptive_average_poolPiS_iiiilll_param_6,
	.param .u64 _Z21adaptive_average_poolPiS_iiiilll_param_7,
	.param .u64 _Z21adaptive_average_poolPiS_iiiilll_param_8
)
{
	.reg .pred 	%p<19>;
	.reg .b32 	%r<172>;
	.reg .b64 	%rd<127>;

	ld.param.u64 	%rd23, [_Z21adaptive_average_poolPiS_iiiilll_param_0];
	ld.param.u64 	%rd24, [_Z21adaptive_average_poolPiS_iiiilll_param_1];
	ld.param.u32 	%r44, [_Z21adaptive_average_poolPiS_iiiilll_param_3];
	ld.param.u32 	%r45, [_Z21adaptive_average_poolPiS_iiiilll_param_4];
	ld.param.u32 	%r46, [_Z21adaptive_average_poolPiS_iiiilll_param_5];
	ld.param.u64 	%rd26, [_Z21adaptive_average_poolPiS_iiiilll_param_7];
	ld.param.u64 	%rd27, [_Z21adaptive_average_poolPiS_iiiilll_param_8];
	mov.u32 	%r47, %ntid.y;
	mov.u32 	%r48, %ctaid.y;
	mov.u32 	%r49, %tid.y;
	mad.lo.s32 	%r155, %r47, %r48, %r49;
	mov.u32 	%r2, %tid.x;
	setp.ge.s32 	%p1, %r155, %r45;
	@%p1 bra 	$L__BB0_29;
	mov.u32 	%r50, %ctaid.x;
	cvt.u64.u32 	%rd1, %r45;
	cvt.s64.s32 	%rd2, %r46;
	shl.b64 	%rd3, %rd27, 6;
	shl.b64 	%rd4, %rd27, 2;
	mul.lo.s32 	%r51, %r45, %r50;
	mul.lo.s32 	%r52, %r51, %r46;
	cvt.s64.s32 	%rd5, %r52;
	cvta.to.global.u64 	%rd6, %rd24;
	cvta.to.global.u64 	%rd7, %rd23;
$L__BB0_2:
	ld.param.u32 	%r154, [_Z21adaptive_average_poolPiS_iiiilll_param_2];
	div.s32 	%r53, %r155, %r45;
	mul.lo.s32 	%r54, %r155, %r154;
	div.s32 	%r55, %r54, %r45;
	mad.lo.s32 	%r4, %r53, %r154, %r55;
	add.s32 	%r56, %r155, 1;
	cvt.u64.u32 	%rd28, %r56;
	cvt.s64.s32 	%rd29, %r154;
	mad.lo.s64 	%rd8, %rd28, %rd29, -1;
	and.b64  	%rd30, %rd8, -4294967296;
	setp.ne.s64 	%p2, %rd30, 0;
	@%p2 bra 	$L__BB0_4;
	cvt.u32.u64 	%r57, %rd1;
	cvt.u32.u64 	%r58, %rd8;
	div.u32 	%r59, %r58, %r57;
	cvt.u64.u32 	%rd123, %r59;
	bra.uni 	$L__BB0_5;
$L__BB0_4:
	div.s64 	%rd123, %rd8, %rd1;
$L__BB0_5:
	setp.ge.s32 	%p3, %r2, %r46;
	cvt.u32.u64 	%r60, %rd123;
	sub.s32 	%r5, %r60, %r4;
	@%p3 bra 	$L__BB0_28;
	ld.param.u64 	%rd122, [_Z21adaptive_average_poolPiS_iiiilll_param_6];
	cvt.s64.s32 	%rd31, %r4;
	mov.u32 	%r61, %ctaid.x;
	cvt.u64.u32 	%rd32, %r61;
	mul.lo.s64 	%rd33, %rd122, %rd32;
	mad.lo.s64 	%rd12, %rd26, %rd31, %rd33;
	mul.lo.s32 	%r62, %r155, %r46;
	cvt.s64.s32 	%rd34, %r62;
	add.s64 	%rd13, %rd34, %rd5;
	mov.u32 	%r156, %r2;
$L__BB0_7:
	div.s32 	%r63, %r156, %r46;
	mul.lo.s32 	%r64, %r156, %r44;
	div.s32 	%r65, %r64, %r46;
	mad.lo.s32 	%r7, %r63, %r44, %r65;
	add.s32 	%r66, %r156, 1;
	cvt.u64.u32 	%rd35, %r66;
	cvt.s64.s32 	%rd36, %r44;
	mad.lo.s64 	%rd14, %rd35, %rd36, -1;
	or.b64  	%rd37, %rd14, %rd2;
	and.b64  	%rd38, %rd37, -4294967296;
	setp.ne.s64 	%p4, %rd38, 0;
	@%p4 bra 	$L__BB0_9;
	cvt.u32.u64 	%r67, %rd2;
	cvt.u32.u64 	%r68, %rd14;
	div.u32 	%r69, %r68, %r67;
	cvt.u64.u32 	%rd124, %r69;
	bra.uni 	$L__BB0_10;
$L__BB0_9:
	div.s64 	%rd124, %rd14, %rd2;
$L__BB0_10:
	setp.gt.u32 	%p5, %r5, 2147483646;
	cvt.u32.u64 	%r8, %rd124;
	sub.s32 	%r9, %r8, %r7;
	mov.b32 	%r170, 0;
	@%p5 bra 	$L__BB0_27;
	cvt.s64.s32 	%rd39, %r7;
	mad.lo.s64 	%rd40, %rd27, %rd39, %rd12;
	shl.b64 	%rd41, %rd40, 2;
	add.s64 	%rd125, %rd7, %rd41;
	add.s32 	%r73, %r9, 1;
	and.b32  	%r10, %r73, 15;
	add.s32 	%r11, %r10, -1;
	and.b32  	%r12, %r73, 7;
	and.b32  	%r13, %r73, -16;
	and.b32  	%r14, %r73, 3;
	neg.s32 	%r15, %r13;
	mov.b32 	%r157, 0;
	mov.u32 	%r170, %r157;
$L__BB0_12:
	mov.u32 	%r16, %r157;
	setp.gt.u32 	%p6, %r9, 2147483646;
	@%p6 bra 	$L__BB0_26;
	setp.lt.u32 	%p7, %r9, 15;
	mov.b32 	%r165, 0;
	@%p7 bra 	$L__BB0_16;
	mov.u64 	%rd126, %rd125;
	mov.u32 	%r159, %r15;
$L__BB0_15:
	.pragma "nounroll";
	ld.global.u32 	%r76, [%rd126];
	add.s32 	%r77, %r76, %r170;
	add.s64 	%rd42, %rd126, %rd4;
	ld.global.u32 	%r78, [%rd42];
	add.s32 	%r79, %r78, %r77;
	add.s64 	%rd43, %rd42, %rd4;
	ld.global.u32 	%r80, [%rd43];
	add.s32 	%r81, %r80, %r79;
	add.s64 	%rd44, %rd43, %rd4;
	ld.global.u32 	%r82, [%rd44];
	add.s32 	%r83, %r82, %r81;
	add.s64 	%rd45, %rd44, %rd4;
	ld.global.u32 	%r84, [%rd45];
	add.s32 	%r85, %r84, %r83;
	add.s64 	%rd46, %rd45, %rd4;
	ld.global.u32 	%r86, [%rd46];
	add.s32 	%r87, %r86, %r85;
	add.s64 	%rd47, %rd46, %rd4;
	ld.global.u32 	%r88, [%rd47];
	add.s32 	%r89, %r88, %r87;
	add.s64 	%rd48, %rd47, %rd4;
	ld.global.u32 	%r90, [%rd48];
	add.s32 	%r91, %r90, %r89;
	add.s64 	%rd49, %rd48, %rd4;
	ld.global.u32 	%r92, [%rd49];
	add.s32 	%r93, %r92, %r91;
	add.s64 	%rd50, %rd49, %rd4;
	ld.global.u32 	%r94, [%rd50];
	add.s32 	%r95, %r94, %r93;
	add.s64 	%rd51, %rd50, %rd4;
	ld.global.u32 	%r96, [%rd51];
	add.s32 	%r97, %r96, %r95;
	add.s64 	%rd52, %rd51, %rd4;
	ld.global.u32 	%r98, [%rd52];
	add.s32 	%r99, %r98, %r97;
	add.s64 	%rd53, %rd52, %rd4;
	ld.global.u32 	%r100, [%rd53];
	add.s32 	%r101, %r100, %r99;
	add.s64 	%rd54, %rd53, %rd4;
	ld.global.u32 	%r102, [%rd54];
	add.s32 	%r103, %r102, %r101;
	add.s64 	%rd55, %rd54, %rd4;
	ld.global.u32 	%r104, [%rd55];
	add.s32 	%r105, %r104, %r103;
	add.s64 	%rd56, %rd55, %rd4;
	ld.global.u32 	%r106, [%rd56];
	add.s32 	%r170, %r106, %r105;
	add.s32 	%r159, %r159, 16;
	add.s64 	%rd126, %rd126, %rd3;
	setp.ne.s32 	%p8, %r159, 0;
	mov.u32 	%r165, %r13;
	@%p8 bra 	$L__BB0_15;
$L__BB0_16:
	setp.eq.s32 	%p9, %r10, 0;
	@%p9 bra 	$L__BB0_26;
	setp.lt.u32 	%p10, %r11, 7;
	@%p10 bra 	$L__BB0_19;
	cvt.u64.u32 	%rd57, %r165;
	mul.lo.s64 	%rd58, %rd27, %rd57;
	shl.b64 	%rd59, %rd58, 2;
	add.s64 	%rd60, %rd125, %rd59;
	ld.global.u32 	%r108, [%rd60];
	add.s32 	%r109, %r108, %r170;
	add.s32 	%r110, %r165, 1;
	cvt.u64.u32 	%rd61, %r110;
	mul.lo.s64 	%rd62, %rd27, %rd61;
	shl.b64 	%rd63, %rd62, 2;
	add.s64 	%rd64, %rd125, %rd63;
	ld.global.u32 	%r111, [%rd64];
	add.s32 	%r112, %r111, %r109;
	add.s32 	%r113, %r165, 2;
	cvt.u64.u32 	%rd65, %r113;
	mul.lo.s64 	%rd66, %rd27, %rd65;
	shl.b64 	%rd67, %rd66, 2;
	add.s64 	%rd68, %rd125, %rd67;
	ld.global.u32 	%r114, [%rd68];
	add.s32 	%r115, %r114, %r112;
	add.s32 	%r116, %r165, 3;
	cvt.u64.u32 	%rd69, %r116;
	mul.lo.s64 	%rd70, %rd27, %rd69;
	shl.b64 	%rd71, %rd70, 2;
	add.s64 	%rd72, %rd125, %rd71;
	ld.global.u32 	%r117, [%rd72];
	add.s32 	%r118, %r117, %r115;
	add.s32 	%r119, %r165, 4;
	cvt.u64.u32 	%rd73, %r119;
	mul.lo.s64 	%rd74, %rd27, %rd73;
	shl.b64 	%rd75, %rd74, 2;
	add.s64 	%rd76, %rd125, %rd75;
	ld.global.u32 	%r120, [%rd76];
	add.s32 	%r121, %r120, %r118;
	add.s32 	%r122, %r165, 5;
	cvt.u64.u32 	%rd77, %r122;
	mul.lo.s64 	%rd78, %rd27, %rd77;
	shl.b64 	%rd79, %rd78, 2;
	add.s64 	%rd80, %rd125, %rd79;
	ld.global.u32 	%r123, [%rd80];
	add.s32 	%r124, %r123, %r121;
	add.s32 	%r125, %r165, 6;
	cvt.u64.u32 	%rd81, %r125;
	mul.lo.s64 	%rd82, %rd27, %rd81;
	shl.b64 	%rd83, %rd82, 2;
	add.s64 	%rd84, %rd125, %rd83;
	ld.global.u32 	%r126, [%rd84];
	add.s32 	%r127, %r126, %r124;
	add.s32 	%r128, %r165, 7;
	cvt.u64.u32 	%rd85, %r128;
	mul.lo.s64 	%rd86, %rd27, %rd85;
	shl.b64 	%rd87, %rd86, 2;
	add.s64 	%rd88, %rd125, %rd87;
	ld.global.u32 	%r129, [%rd88];
	add.s32 	%r170, %r129, %r127;
	add.s32 	%r165, %r165, 8;
$L__BB0_19:
	setp.eq.s32 	%p11, %r12, 0;
	@%p11 bra 	$L__BB0_26;
	add.s32 	%r131, %r12, -1;
	setp.lt.u32 	%p12, %r131, 3;
	@%p12 bra 	$L__BB0_22;
	cvt.u64.u32 	%rd89, %r165;
	mul.lo.s64 	%rd90, %rd27, %rd89;
	shl.b64 	%rd91, %rd90, 2;
	add.s64 	%rd92, %rd125, %rd91;
	ld.global.u32 	%r132, [%rd92];
	add.s32 	%r133, %r132, %r170;
	add.s32 	%r134, %r165, 1;
	cvt.u64.u32 	%rd93, %r134;
	mul.lo.s64 	%rd94, %rd27, %rd93;
	shl.b64 	%rd95, %rd94, 2;
	add.s64 	%rd96, %rd125, %rd95;
	ld.global.u32 	%r135, [%rd96];
	add.s32 	%r136, %r135, %r133;
	add.s32 	%r137, %r165, 2;
	cvt.u64.u32 	%rd97, %r137;
	mul.lo.s64 	%rd98, %rd27, %rd97;
	shl.b64 	%rd99, %rd98, 2;
	add.s64 	%rd100, %rd125, %rd99;
	ld.global.u32 	%r138, [%rd100];
	add.s32 	%r139, %r138, %r136;
	add.s32 	%r140, %r165, 3;
	cvt.u64.u32 	%rd101, %r140;
	mul.lo.s64 	%rd102, %rd27, %rd101;
	shl.b64 	%rd103, %rd102, 2;
	add.s64 	%rd104, %rd125, %rd103;
	ld.global.u32 	%r141, [%rd104];
	add.s32 	%r170, %r141, %r139;
	add.s32 	%r165, %r165, 4;
$L__BB0_22:
	setp.eq.s32 	%p13, %r14, 0;
	@%p13 bra 	$L__BB0_26;
	setp.eq.s32 	%p14, %r14, 1;
	cvt.u64.u32 	%rd105, %r165;
	mul.lo.s64 	%rd106, %rd27, %rd105;
	shl.b64 	%rd107, %rd106, 2;
	add.s64 	%rd108, %rd125, %rd107;
	ld.global.u32 	%r142, [%rd108];
	add.s32 	%r170, %r142, %r170;
	@%p14 bra 	$L__BB0_26;
	setp.eq.s32 	%p15, %r14, 2;
	add.s32 	%r143, %r165, 1;
	cvt.u64.u32 	%rd109, %r143;
	mul.lo.s64 	%rd110, %rd27, %rd109;
	shl.b64 	%rd111, %rd110, 2;
	add.s64 	%rd112, %rd125, %rd111;
	ld.global.u32 	%r144, [%rd112];
	add.s32 	%r170, %r144, %r170;
	@%p15 bra 	$L__BB0_26;
	add.s32 	%r145, %r165, 2;
	cvt.u64.u32 	%rd113, %r145;
	mul.lo.s64 	%rd114, %rd27, %rd113;
	shl.b64 	%rd115, %rd114, 2;
	add.s64 	%rd116, %rd125, %rd115;
	ld.global.u32 	%r146, [%rd116];
	add.s32 	%r170, %r146, %r170;
$L__BB0_26:
	shl.b64 	%rd117, %rd26, 2;
	add.s64 	%rd125, %rd125, %rd117;
	add.s32 	%r157, %r16, 1;
	setp.ne.s32 	%p16, %r16, %r5;
	@%p16 bra 	$L__BB0_12;
$L__BB0_27:
	add.s32 	%r147, %r5, 1;
	div.s32 	%r148, %r170, %r147;
	add.s32 	%r149, %r9, 1;
	div.s32 	%r150, %r148, %r149;
	cvt.u64.u32 	%rd118, %r156;
	add.s64 	%rd119, %rd13, %rd118;
	shl.b64 	%rd120, %rd119, 2;
	add.s64 	%rd121, %rd6, %rd120;
	st.global.u32 	[%rd121], %r150;
	mov.u32 	%r151, %ntid.x;
	add.s32 	%r156, %r156, %r151;
	setp.lt.s32 	%p17, %r156, %r46;
	@%p17 bra 	$L__BB0_7;
$L__BB0_28:
	mov.u32 	%r152, %ntid.y;
	mov.u32 	%r153, %nctaid.y;
	mad.lo.s32 	%r155, %r152, %r153, %r155;
	setp.lt.s32 	%p18, %r155, %r45;
	@%p18 bra 	$L__BB0_2;
$L__BB0_29:
	ret;

}


// ===== COMPILED SASS (sm_100) =====

	.target	sm_100

	.elftype	@"ET_EXEC"


//--------------------- .note.nv.tkinfo           --------------------------
	.section	.note.nv.tkinfo,"",@"SHT_NOTE"
	.sectionflags	@"SHF_NOTE_NV_TKINFO"
	.tkinfo
        /*0018*/ 	.word	0x00000002
        /*0030*/ 	.string	""
        /*0030*/ 	.string	"ptxas"
        /*0030*/ 	.string	"Cuda compilation tools, release 13.0, V13.0.88"
        /*0030*/ 	.string	"Build cuda_13.0.r13.0/compiler.36424714_0"
        /*0030*/ 	.string	"-arch sm_100 -m 64 "



//--------------------- .note.nv.cuinfo           --------------------------
	.section	.note.nv.cuinfo,"",@"SHT_NOTE"
	.sectionflags	@"SHF_NOTE_NV_CUINFO"
        /*0018*/ 	.short	0x0002
        /*001a*/ 	.short	0x0064
        /*001c*/ 	.short	0x0082
	.zero		2


//--------------------- .nv.info                  --------------------------
	.section	.nv.info,"",@"SHT_CUDA_INFO"
	.align	4


	//----- nvinfo : EIATTR_REGCOUNT
	.align		4
        /*0000*/ 	.byte	0x04, 0x2f
        /*0002*/ 	.short	(.L_1 - .L_0)
	.align		4
.L_0:
        /*0004*/ 	.word	index@(_Z21adaptive_average_poolPiS_iiiilll)
        /*0008*/ 	.word	0x00000020


	//----- nvinfo : EIATTR_FRAME_SIZE
	.align		4
.L_1:
        /*000c*/ 	.byte	0x04, 0x11
        /*000e*/ 	.short	(.L_3 - .L_2)
	.align		4
.L_2:
        /*0010*/ 	.word	index@($__internal_0_$__cuda_sm20_div_s64)
        /*0014*/ 	.word	0x00000000


	//----- nvinfo : EIATTR_FRAME_SIZE
	.align		4
.L_3:
        /*0018*/ 	.byte	0x04, 0x11
        /*001a*/ 	.short	(.L_5 - .L_4)
	.align		4
.L_4:
        /*001c*/ 	.word	index@(_Z21adaptive_average_poolPiS_iiiilll)
        /*0020*/ 	.word	0x00000000


	//----- nvinfo : EIATTR_MIN_STACK_SIZE
	.align		4
.L_5:
        /*0024*/ 	.byte	0x04, 0x12
        /*0026*/ 	.short	(.L_7 - .L_6)
	.align		4
.L_6:
        /*0028*/ 	.word	index@(_Z21adaptive_average_poolPiS_iiiilll)
        /*002c*/ 	.word	0x00000000
.L_7:


//--------------------- .nv.compat                --------------------------
	.section	.nv.compat,"",@"SHT_CUDA_COMPAT_INFO"
	.align	4
        /*0000*/ 	.byte	0x02, 0x09, 0x00, 0x00, 0x02, 0x02, 0x01, 0x00, 0x02, 0x05, 0x05, 0x00, 0x03, 0x07, 0x01, 0x01
        /*0010*/ 	.byte	0x02, 0x03, 0x00, 0x00, 0x02, 0x06, 0x01, 0x00, 0x04, 0x0b, 0x08, 0x00, 0x09, 0x00, 0x00, 0x00
        /*0020*/ 	.byte	0x00, 0x00, 0x00, 0x00


//--------------------- .nv.info._Z21adaptive_average_poolPiS_iiiilll --------------------------
	.section	.nv.info._Z21adaptive_average_poolPiS_iiiilll,"",@"SHT_CUDA_INFO"
	.sectionflags	@""
	.align	4


	//----- nvinfo : EIATTR_CUDA_API_VERSION
	.align		4
        /*0000*/ 	.byte	0x04, 0x37
        /*0002*/ 	.short	(.L_9 - .L_8)
.L_8:
        /*0004*/ 	.word	0x00000082


	//----- nvinfo : EIATTR_KPARAM_INFO
	.align		4
.L_9:
        /*0008*/ 	.byte	0x04, 0x17
        /*000a*/ 	.short	(.L_11 - .L_10)
.L_10:
        /*000c*/ 	.word	0x00000000
        /*0010*/ 	.short	0x0008
        /*0012*/ 	.short	0x0030
        /*0014*/ 	.byte	0x00, 0xf0, 0x21, 0x00


	//----- nvinfo : EIATTR_KPARAM_INFO
	.align		4
.L_11:
        /*0018*/ 	.byte	0x04, 0x17
        /*001a*/ 	.short	(.L_13 - .L_12)
.L_12:
        /*001c*/ 	.word	0x00000000
        /*0020*/ 	.short	0x0007
        /*0022*/ 	.short	0x0028
        /*0024*/ 	.byte	0x00, 0xf0, 0x21, 0x00


	//----- nvinfo : EIATTR_KPARAM_INFO
	.align		4
.L_13:
        /*0028*/ 	.byte	0x04, 0x17
        /*002a*/ 	.short	(.L_15 - .L_14)
.L_14:
        /*002c*/ 	.word	0x00000000
        /*0030*/ 	.short	0x0006
        /*0032*/ 	.short	0x0020
        /*0034*/ 	.byte	0x00, 0xf0, 0x21, 0x00


	//----- nvinfo : EIATTR_KPARAM_INFO
	.align		4
.L_15:
        /*0038*/ 	.byte	0x04, 0x17
        /*003a*/ 	.short	(.L_17 - .L_16)
.L_16:
        /*003c*/ 	.word	0x00000000
        /*0040*/ 	.short	0x0005
        /*0042*/ 	.short	0x001c
        /*0044*/ 	.byte	0x00, 0xf0, 0x11, 0x00


	//----- nvinfo : EIATTR_KPARAM_INFO
	.align		4
.L_17:
        /*0048*/ 	.byte	0x04, 0x17
        /*004a*/ 	.short	(.L_19 - .L_18)
.L_18:
        /*004c*/ 	.word	0x00000000
        /*0050*/ 	.short	0x0004
        /*0052*/ 	.short	0x0018
        /*0054*/ 	.byte	0x00, 0xf0, 0x11, 0x00


	//----- nvinfo : EIATTR_KPARAM_INFO
	.align		4
.L_19:
        /*0058*/ 	.byte	0x04, 0x17
        /*005a*/ 	.short	(.L_21 - .L_20)
.L_20:
        /*005c*/ 	.word	0x00000000
        /*0060*/ 	.short	0x0003
        /*0062*/ 	.short	0x0014
        /*0064*/ 	.byte	0x00, 0xf0, 0x11, 0x00


	//----- nvinfo : EIATTR_KPARAM_INFO
	.align		4
.L_21:
        /*0068*/ 	.byte	0x04, 0x17
        /*006a*/ 	.short	(.L_23 - .L_22)
.L_22:
        /*006c*/ 	.word	0x00000000
        /*0070*/ 	.short	0x0002
        /*0072*/ 	.short	0x0010
        /*0074*/ 	.byte	0x00, 0xf0, 0x11, 0x00


	//----- nvinfo : EIATTR_KPARAM_INFO
	.align		4
.L_23:
        /*0078*/ 	.byte	0x04, 0x17
        /*007a*/ 	.short	(.L_25 - .L_24)
.L_24:
        /*007c*/ 	.word	0x00000000
        /*0080*/ 	.short	0x0001
        /*0082*/ 	.short	0x0008
        /*0084*/ 	.byte	0x00, 0xf5, 0x21, 0x00


	//----- nvinfo : EIATTR_KPARAM_INFO
	.align		4
.L_25:
        /*0088*/ 	.byte	0x04, 0x17
        /*008a*/ 	.short	(.L_27 - .L_26)
.L_26:
        /*008c*/ 	.word	0x00000000
        /*0090*/ 	.short	0x0000
        /*0092*/ 	.short	0x0000
        /*0094*/ 	.byte	0x00, 0xf5, 0x21, 0x00


	//----- nvinfo : EIATTR_SPARSE_MMA_MASK
	.align		4
.L_27:
        /*0098*/ 	.byte	0x03, 0x50
        /*009a*/ 	.short	0x0000


	//----- nvinfo : EIATTR_MAXREG_COUNT
	.align		4
        /*009c*/ 	.byte	0x03, 0x1b
        /*009e*/ 	.short	0x00ff


	//----- nvinfo : EIATTR_MERCURY_ISA_VERSION
	.align		4
        /*00a0*/ 	.byte	0x03, 0x5f
        /*00a2*/ 	.short	0x0101


	//----- nvinfo : EIATTR_VRC_CTA_INIT_COUNT
	.align		4
        /*00a4*/ 	.byte	0x02, 0x4a
	.zero		1
	.zero		1


	//----- nvinfo : EIATTR_EXIT_INSTR_OFFSETS
	.align		4
        /*00a8*/ 	.byte	0x04, 0x1c
        /*00aa*/ 	.short	(.L_29 - .L_28)


	//   ....[0]....
.L_28:
        /*00ac*/ 	.word	0x00000070


	//   ....[1]....
        /*00b0*/ 	.word	0x00001f00


	//----- nvinfo : EIATTR_CRS_STACK_SIZE
	.align		4
.L_29:
        /*00b4*/ 	.byte	0x04, 0x1e
        /*00b6*/ 	.short	(.L_31 - .L_30)
.L_30:
        /*00b8*/ 	.word	0x00000000


	//----- nvinfo : EIATTR_CBANK_PARAM_SIZE
	.align		4
.L_31:
        /*00bc*/ 	.byte	0x03, 0x19
        /*00be*/ 	.short	0x0038


	//----- nvinfo : EIATTR_PARAM_CBANK
	.align		4
        /*00c0*/ 	.byte	0x04, 0x0a
        /*00c2*/ 	.short	(.L_33 - .L_32)
	.align		4
.L_32:
        /*00c4*/ 	.word	index@(.nv.constant0._Z21adaptive_average_poolPiS_iiiilll)
        /*00c8*/ 	.short	0x0380
        /*00ca*/ 	.short	0x0038


	//----- nvinfo : EIATTR_SW_WAR
	.align		4
.L_33:
        /*00cc*/ 	.byte	0x04, 0x36
        /*00ce*/ 	.short	(.L_35 - .L_34)
.L_34:
        /*00d0*/ 	.word	0x00000008
.L_35:


//--------------------- .nv.callgraph             --------------------------
	.section	.nv.callgraph,"",@"SHT_CUDA_CALLGRAPH"
	.align	4
	.sectionentsize	8
	.align		4
        /*0000*/ 	.word	0x00000000
	.align		4
        /*0004*/ 	.word	0xffffffff
	.align		4
        /*0008*/ 	.word	0x00000000
	.align		4
        /*000c*/ 	.word	0xfffffffe
	.align		4
        /*0010*/ 	.word	0x00000000
	.align		4
        /*0014*/ 	.word	0xfffffffd
	.align		4
        /*0018*/ 	.word	0x00000000
	.align		4
        /*001c*/ 	.word	0xfffffffc


//--------------------- .text._Z21adaptive_average_poolPiS_iiiilll --------------------------
	.section	.text._Z21adaptive_average_poolPiS_iiiilll,"ax",@progbits
	.align	128
        .global         _Z21adaptive_average_poolPiS_iiiilll
        .type           _Z21adaptive_average_poolPiS_iiiilll,@function
        .size           _Z21adaptive_average_poolPiS_iiiilll,(.L_x_24 - _Z21adaptive_average_poolPiS_iiiilll)
        .other          _Z21adaptive_average_poolPiS_iiiilll,@"STO_CUDA_ENTRY STV_DEFAULT"
_Z21adaptive_average_poolPiS_iiiilll:
.text._Z21adaptive_average_poolPiS_iiiilll:
[----:B------:R-:W-:Y:S01]  /*0000*/  LDC R1, c[0x0][0x37c] ;  /* 0x0000df00ff017b82 */ /* 0x000fe20000000800 */
[----:B------:R-:W0:Y:S01]  /*0010*/  S2R R2, SR_CTAID.Y ;  /* 0x0000000000027919 */ /* 0x000e220000002600 */
[----:B------:R-:W0:Y:S01]  /*0020*/  LDCU UR4, c[0x0][0x364] ;  /* 0x00006c80ff0477ac */ /* 0x000e220008000800 */
[----:B------:R-:W0:Y:S01]  /*0030*/  S2R R3, SR_TID.Y ;  /* 0x0000000000037919 */ /* 0x000e220000002200 */
[----:B------:R-:W1:Y:S01]  /*0040*/  LDCU UR5, c[0x0][0x398] ;  /* 0x00007300ff0577ac */ /* 0x000e620008000800 */
[----:B0-----:R-:W-:-:S05]  /*0050*/  IMAD R2, R2, UR4, R3 ;  /* 0x0000000402027c24 */ /* 0x001fca000f8e0203 */
[----:B-1----:R-:W-:-:S13]  /*0060*/  ISETP.GE.AND P0, PT, R2, UR5, PT ;  /* 0x0000000502007c0c */ /* 0x002fda000bf06270 */
[----:B------:R-:W-:Y:S05]  /*0070*/  @P0 EXIT ;  /* 0x000000000000094d */ /* 0x000fea0003800000 */
[----:B------:R-:W0:Y:S01]  /*0080*/  S2UR UR4, SR_CTAID.X ;  /* 0x00000000000479c3 */ /* 0x000e220000002500 */
[----:B------:R-:W1:Y:S07]  /*0090*/  LDCU.64 UR12, c[0x0][0x358] ;  /* 0x00006b00ff0c77ac */ /* 0x000e6e0008000a00 */
[----:B------:R-:W2:Y:S08]  /*00a0*/  LDC.64 R12, c[0x0][0x3b0] ;  /* 0x0000ec00ff0c7b82 */ /* 0x000eb00000000a00 */
[----:B------:R-:W3:Y:S01]  /*00b0*/  LDC R23, c[0x0][0x39c] ;  /* 0x0000e700ff177b82 */ /* 0x000ee20000000800 */
[----:B0-----:R-:W-:Y:S01]  /*00c0*/  UIMAD UR4, UR4, UR5, URZ ;  /* 0x00000005040472a4 */ /* 0x001fe2000f8e02ff */
[C-C-:B--2---:R-:W-:Y:S01]  /*00d0*/  SHF.L.U64.HI R0, R12.reuse, 0x6, R13.reuse ;  /* 0x000000060c007819 */ /* 0x144fe2000001020d */
[C---:B------:R-:W-:Y:S01]  /*00e0*/  IMAD.SHL.U32 R24, R12.reuse, 0x4, RZ ;  /* 0x000000040c187824 */ /* 0x040fe200078e00ff */
[----:B------:R-:W-:-:S03]  /*00f0*/  SHF.L.U64.HI R25, R12, 0x2, R13 ;  /* 0x000000020c197819 */ /* 0x000fc6000001020d */
[----:B-1-3--:R-:W-:-:S07]  /*0100*/  IMAD R23, R23, UR4, RZ ;  /* 0x0000000417177c24 */ /* 0x00afce000f8e02ff */
.L_x_22:
[----:B------:R-:W0:Y:S01]  /*0110*/  LDC R3, c[0x0][0x398] ;  /* 0x0000e600ff037b82 */ /* 0x000e220000000800 */
[----:B------:R-:W1:Y:S01]  /*0120*/  LDCU UR5, c[0x0][0x390] ;  /* 0x00007200ff0577ac */ /* 0x000e620008000800 */
[----:B------:R-:W-:Y:S01]  /*0130*/  IABS R9, R2 ;  /* 0x0000000200097213 */ /* 0x000fe20000000000 */
[----:B------:R-:W-:Y:S01]  /*0140*/  IMAD.MOV.U32 R18, RZ, RZ, -0x1 ;  /* 0xffffffffff127424 */ /* 0x000fe200078e00ff */
[----:B------:R-:W-:Y:S01]  /*0150*/  BSSY.RECONVERGENT B0, `(.L_x_0) ;  /* 0x0000049000007945 */ /* 0x000fe20003800200 */
[----:B------:R-:W-:Y:S02]  /*0160*/  IMAD.MOV.U32 R19, RZ, RZ, -0x1 ;  /* 0xffffffffff137424 */ /* 0x000fe400078e00ff */
[----:B-1----:R-:W-:Y:S01]  /*0170*/  IMAD R8, R2, UR5, RZ ;  /* 0x0000000502087c24 */ /* 0x002fe2000f8e02ff */
[----:B------:R-:W-:Y:S01]  /*0180*/  USHF.R.S32.HI UR4, URZ, 0x1f, UR5 ;  /* 0x0000001fff047899 */ /* 0x000fe20008011405 */
[----:B0-----:R-:W-:-:S03]  /*0190*/  IABS R10, R3 ;  /* 0x00000003000a7213 */ /* 0x001fc60000000000 */
[----:B------:R-:W-:Y:S01]  /*01a0*/  IABS R11, R8 ;  /* 0x00000008000b7213 */ /* 0x000fe20000000000 */
[----:B------:R-:W0:Y:S01]  /*01b0*/  I2F.RP R6, R10 ;  /* 0x0000000a00067306 */ /* 0x000e220000209400 */
[----:B------:R-:W-:-:S04]  /*01c0*/  LOP3.LUT R8, R8, R3, RZ, 0x3c, !PT ;  /* 0x0000000308087212 */ /* 0x000fc800078e3cff */
[----:B------:R-:W-:-:S03]  /*01d0*/  ISETP.GE.AND P1, PT, R8, RZ, PT ;  /* 0x000000ff0800720c */ /* 0x000fc60003f26270 */
[----:B0-----:R-:W0:Y:S02]  /*01e0*/  MUFU.RCP R6, R6 ;  /* 0x0000000600067308 */ /* 0x001e240000001000 */
[----:B0-----:R-:W-:-:S06]  /*01f0*/  VIADD R4, R6, 0xffffffe ;  /* 0x0ffffffe06047836 */ /* 0x001fcc0000000000 */
[----:B------:R0:W1:Y:S02]  /*0200*/  F2I.FTZ.U32.TRUNC.NTZ R5, R4 ;  /* 0x0000000400057305 */ /* 0x000064000021f000 */
[----:B0-----:R-:W-:Y:S02]  /*0210*/  IMAD.MOV.U32 R4, RZ, RZ, RZ ;  /* 0x000000ffff047224 */ /* 0x001fe400078e00ff */
[----:B-1----:R-:W-:-:S04]  /*0220*/  IMAD.MOV R7, RZ, RZ, -R5 ;  /* 0x000000ffff077224 */ /* 0x002fc800078e0a05 */
[----:B------:R-:W-:-:S04]  /*0230*/  IMAD R7, R7, R10, RZ ;  /* 0x0000000a07077224 */ /* 0x000fc800078e02ff */
[----:B------:R-:W-:Y:S01]  /*0240*/  IMAD.HI.U32 R5, R5, R7, R4 ;  /* 0x0000000705057227 */ /* 0x000fe200078e0004 */
[----:B------:R-:W-:-:S03]  /*0250*/  MOV R7, R9 ;  /* 0x0000000900077202 */ /* 0x000fc60000000f00 */
[----:B------:R-:W-:Y:S02]  /*0260*/  IMAD.MOV.U32 R9, RZ, RZ, R11 ;  /* 0x000000ffff097224 */ /* 0x000fe400078e000b */
[----:B------:R-:W-:-:S04]  /*0270*/  IMAD.HI.U32 R4, R5, R7, RZ ;  /* 0x0000000705047227 */ /* 0x000fc800078e00ff */
[----:B------:R-:W-:-:S04]  /*0280*/  IMAD.HI.U32 R6, R5, R9, RZ ;  /* 0x0000000905067227 */ /* 0x000fc800078e00ff */
[----:B------:R-:W-:Y:S02]  /*0290*/  IMAD.MOV R5, RZ, RZ, -R4 ;  /* 0x000000ffff057224 */ /* 0x000fe400078e0a04 */
[----:B------:R-:W-:Y:S02]  /*02a0*/  IMAD.MOV R11, RZ, RZ, -R6 ;  /* 0x000000ffff0b7224 */ /* 0x000fe400078e0a06 */
[C---:B------:R-:W-:Y:S02]  /*02b0*/  IMAD R5, R10.reuse, R5, R7 ;  /* 0x000000050a057224 */ /* 0x040fe400078e0207 */
[----:B------:R-:W-:Y:S01]  /*02c0*/  IMAD R7, R10, R11, R9 ;  /* 0x0000000b0a077224 */ /* 0x000fe200078e0209 */
[----:B------:R-:W-:Y:S02]  /*02d0*/  LOP3.LUT R9, R2, R3, RZ, 0x3c, !PT ;  /* 0x0000000302097212 */ /* 0x000fe400078e3cff */
[C---:B------:R-:W-:Y:S02]  /*02e0*/  ISETP.GT.U32.AND P4, PT, R10.reuse, R5, PT ;  /* 0x000000050a00720c */ /* 0x040fe40003f84070 */
[----:B------:R-:W-:-:S02]  /*02f0*/  ISETP.GT.U32.AND P5, PT, R10, R7, PT ;  /* 0x000000070a00720c */ /* 0x000fc40003fa4070 */
[----:B------:R-:W-:-:S09]  /*0300*/  ISETP.GE.AND P0, PT, R9, RZ, PT ;  /* 0x000000ff0900720c */ /* 0x000fd20003f06270 */
[----:B------:R-:W-:Y:S02]  /*0310*/  @!P4 IMAD.IADD R5, R5, 0x1, -R10 ;  /* 0x000000010505c824 */ /* 0x000fe400078e0a0a */
[-C--:B------:R-:W-:Y:S01]  /*0320*/  @!P5 IADD3 R7, PT, PT, R7, -R10.reuse, RZ ;  /* 0x8000000a0707d210 */ /* 0x080fe20007ffe0ff */
[----:B------:R-:W-:Y:S01]  /*0330*/  @!P4 VIADD R4, R4, 0x1 ;  /* 0x000000010404c836 */ /* 0x000fe20000000000 */
[----:B------:R-:W-:Y:S02]  /*0340*/  @!P5 IADD3 R6, PT, PT, R6, 0x1, RZ ;  /* 0x000000010606d810 */ /* 0x000fe40007ffe0ff */
[-C--:B------:R-:W-:Y:S01]  /*0350*/  ISETP.GE.U32.AND P2, PT, R5, R10.reuse, PT ;  /* 0x0000000a0500720c */ /* 0x080fe20003f46070 */
[----:B------:R-:W-:Y:S01]  /*0360*/  VIADD R5, R2, 0x1 ;  /* 0x0000000102057836 */ /* 0x000fe20000000000 */
[----:B------:R-:W-:Y:S02]  /*0370*/  ISETP.GE.U32.AND P3, PT, R7, R10, PT ;  /* 0x0000000a0700720c */ /* 0x000fe40003f66070 */
[----:B------:R-:W-:Y:S01]  /*0380*/  LOP3.LUT R7, RZ, R3, RZ, 0x33, !PT ;  /* 0x00000003ff077212 */ /* 0x000fe200078e33ff */
[----:B------:R-:W-:-:S04]  /*0390*/  IMAD.WIDE.U32 R18, R5, UR5, R18 ;  /* 0x0000000505127c25 */ /* 0x000fc8000f8e0012 */
[----:B------:R-:W-:-:S04]  /*03a0*/  IMAD R16, R5, UR4, R19 ;  /* 0x0000000405107c24 */ /* 0x000fc8000f8e0213 */
[----:B------:R-:W-:Y:S01]  /*03b0*/  @P2 VIADD R4, R4, 0x1 ;  /* 0x0000000104042836 */ /* 0x000fe20000000000 */
[----:B------:R-:W-:Y:S01]  /*03c0*/  ISETP.NE.AND P2, PT, R3, RZ, PT ;  /* 0x000000ff0300720c */ /* 0x000fe20003f45270 */
[----:B------:R-:W-:Y:S02]  /*03d0*/  @P3 VIADD R6, R6, 0x1 ;  /* 0x0000000106063836 */ /* 0x000fe40000000000 */
[----:B------:R-:W-:Y:S01]  /*03e0*/  @!P0 IMAD.MOV R4, RZ, RZ, -R4 ;  /* 0x000000ffff048224 */ /* 0x000fe200078e0a04 */
[----:B------:R-:W-:Y:S01]  /*03f0*/  ISETP.NE.U32.AND P0, PT, R16, RZ, PT ;  /* 0x000000ff1000720c */ /* 0x000fe20003f05070 */
[----:B------:R-:W-:-:S03]  /*0400*/  @!P1 IMAD.MOV R6, RZ, RZ, -R6 ;  /* 0x000000ffff069224 */ /* 0x000fc600078e0a06 */
[C---:B------:R-:W-:Y:S02]  /*0410*/  SEL R5, R7.reuse, R4, !P2 ;  /* 0x0000000407057207 */ /* 0x040fe40005000000 */
[----:B------:R-:W-:-:S05]  /*0420*/  SEL R22, R7, R6, !P2 ;  /* 0x0000000607167207 */ /* 0x000fca0005000000 */
[----:B------:R-:W-:Y:S02]  /*0430*/  IMAD R22, R5, UR5, R22 ;  /* 0x0000000505167c24 */ /* 0x000fe4000f8e0216 */
[----:B------:R-:W-:Y:S05]  /*0440*/  @P0 BRA `(.L_x_1) ;  /* 0x00000000004c0947 */ /* 0x000fea0003800000 */
[----:B------:R-:W0:Y:S08]  /*0450*/  I2F.U32.RP R6, R3 ;  /* 0x0000000300067306 */ /* 0x000e300000209000 */
[----:B0-----:R-:W0:Y:S02]  /*0460*/  MUFU.RCP R6, R6 ;  /* 0x0000000600067308 */ /* 0x001e240000001000 */
[----:B0-----:R-:W-:-:S06]  /*0470*/  IADD3 R4, PT, PT, R6, 0xffffffe, RZ ;  /* 0x0ffffffe06047810 */ /* 0x001fcc0007ffe0ff */
[----:B------:R0:W1:Y:S02]  /*0480*/  F2I.FTZ.U32.TRUNC.NTZ R5, R4 ;  /* 0x0000000400057305 */ /* 0x000064000021f000 */
[----:B0-----:R-:W-:Y:S02]  /*0490*/  IMAD.MOV.U32 R4, RZ, RZ, RZ ;  /* 0x000000ffff047224 */ /* 0x001fe400078e00ff */
[----:B-1----:R-:W-:-:S04]  /*04a0*/  IMAD.MOV R8, RZ, RZ, -R5 ;  /* 0x000000ffff087224 */ /* 0x002fc800078e0a05 */
[----:B------:R-:W-:-:S04]  /*04b0*/  IMAD R9, R8, R3, RZ ;  /* 0x0000000308097224 */ /* 0x000fc800078e02ff */
[----:B------:R-:W-:-:S06]  /*04c0*/  IMAD.HI.U32 R5, R5, R9, R4 ;  /* 0x0000000905057227 */ /* 0x000fcc00078e0004 */
[----:B------:R-:W-:-:S04]  /*04d0*/  IMAD.HI.U32 R8, R5, R18, RZ ;  /* 0x0000001205087227 */ /* 0x000fc800078e00ff */
[----:B------:R-:W-:-:S04]  /*04e0*/  IMAD.MOV R5, RZ, RZ, -R8 ;  /* 0x000000ffff057224 */ /* 0x000fc800078e0a08 */
[----:B------:R-:W-:-:S05]  /*04f0*/  IMAD R18, R3, R5, R18 ;  /* 0x0000000503127224 */ /* 0x000fca00078e0212 */
[----:B------:R-:W-:-:S13]  /*0500*/  ISETP.GE.U32.AND P0, PT, R18, R3, PT ;  /* 0x000000031200720c */ /* 0x000fda0003f06070 */
[----:B------:R-:W-:Y:S01]  /*0510*/  @P0 IMAD.IADD R18, R18, 0x1, -R3 ;  /* 0x0000000112120824 */ /* 0x000fe200078e0a03 */
[----:B------:R-:W-:Y:S02]  /*0520*/  @P0 IADD3 R8, PT, PT, R8, 0x1, RZ ;  /* 0x0000000108080810 */ /* 0x000fe40007ffe0ff */
[----:B------:R-:W-:Y:S02]  /*0530*/  ISETP.NE.U32.AND P0, PT, R3, RZ, PT ;  /* 0x000000ff0300720c */ /* 0x000fe40003f05070 */
[----:B------:R-:W-:-:S13]  /*0540*/  ISETP.GE.U32.AND P1, PT, R18, R3, PT ;  /* 0x000000031200720c */ /* 0x000fda0003f26070 */
[----:B------:R-:W-:-:S05]  /*0550*/  @P1 VIADD R8, R8, 0x1 ;  /* 0x0000000108081836 */ /* 0x000fca0000000000 */
[----:B------:R-:W-:Y:S01]  /*0560*/  SEL R7, R7, R8, !P0 ;  /* 0x0000000807077207 */ /* 0x000fe20004000000 */
[----:B------:R-:W-:Y:S06]  /*0570*/  BRA `(.L_x_2) ;  /* 0x0000000000187947 */ /* 0x000fec0003800000 */
.L_x_1:
[----:B------:R-:W0:Y:S01]  /*0580*/  LDCU UR4, c[0x0][0x398] ;  /* 0x00007300ff0477ac */ /* 0x000e220008000800 */
[----:B------:R-:W-:Y:S01]  /*0590*/  IMAD.MOV.U32 R13, RZ, RZ, RZ ;  /* 0x000000ffff0d7224 */ /* 0x000fe200078e00ff */
[----:B------:R-:W-:Y:S01]  /*05a0*/  MOV R14, 0x5d0 ;  /* 0x000005d0000e7802 */ /* 0x000fe20000000f00 */
[----:B0-----:R-:W-:-:S07]  /*05b0*/  IMAD.U32 R15, RZ, RZ, UR4 ;  /* 0x00000004ff0f7e24 */ /* 0x001fce000f8e00ff */
[----:B------:R-:W-:Y:S05]  /*05c0*/  CALL.REL.NOINC `($__internal_0_$__cuda_sm20_div_s64) ;  /* 0x0000001800507944 */ /* 0x000fea0003c00000 */
[----:B------:R-:W-:-:S07]  /*05d0*/  IMAD.MOV.U32 R7, RZ, RZ, R6 ;  /* 0x000000ffff077224 */ /* 0x000fce00078e0006 */
.L_x_2:
[----:B------:R-:W-:Y:S05]  /*05e0*/  BSYNC.RECONVERGENT B0 ;  /* 0x0000000000007941 */ /* 0x000fea0003800200 */
.L_x_0:
[----:B------:R-:W0:Y:S01]  /*05f0*/  S2R R20, SR_TID.X ;  /* 0x0000000000147919 */ /* 0x000e220000002100 */
[----:B------:R-:W0:Y:S01]  /*0600*/  LDCU UR4, c[0x0][0x39c] ;  /* 0x00007380ff0477ac */ /* 0x000e220008000800 */
[----:B------:R-:W-:Y:S01]  /*0610*/  BSSY.RECONVERGENT B0, `(.L_x_3) ;  /* 0x0000188000007945 */ /* 0x000fe20003800200 */
[----:B0-----:R-:W-:-:S13]  /*0620*/  ISETP.GE.AND P0, PT, R20, UR4, PT ;  /* 0x0000000414007c0c */ /* 0x001fda000bf06270 */
[----:B------:R-:W-:Y:S05]  /*0630*/  @P0 BRA `(.L_x_4) ;  /* 0x0000001800140947 */ /* 0x000fea0003800000 */
[----:B------:R-:W0:Y:S01]  /*0640*/  S2UR UR6, SR_CTAID.X ;  /* 0x00000000000679c3 */ /* 0x000e220000002500 */
[----:B------:R-:W1:Y:S01]  /*0650*/  LDCU.128 UR8, c[0x0][0x3a0] ;  /* 0x00007400ff0877ac */ /* 0x000e620008000c00 */
[----:B------:R-:W-:-:S05]  /*0660*/  SHF.R.S32.HI R3, RZ, 0x1f, R22 ;  /* 0x0000001fff037819 */ /* 0x000fca0000011416 */
[----:B-1----:R-:W-:-:S04]  /*0670*/  IMAD R3, R3, UR10, RZ ;  /* 0x0000000a03037c24 */ /* 0x002fc8000f8e02ff */
[----:B------:R-:W-:Y:S01]  /*0680*/  IMAD R3, R22, UR11, R3 ;  /* 0x0000000b16037c24 */ /* 0x000fe2000f8e0203 */
[----:B0-----:R-:W-:-:S04]  /*0690*/  UIMAD.WIDE.U32 UR4, UR6, UR8, URZ ;  /* 0x00000008060472a5 */ /* 0x001fc8000f8e00ff */
[----:B------:R-:W-:Y:S02]  /*06a0*/  UIMAD UR6, UR6, UR9, UR5 ;  /* 0x00000009060672a4 */ /* 0x000fe4000f8e0205 */
[----:B------:R-:W-:Y:S01]  /*06b0*/  MOV R10, UR4 ;  /* 0x00000004000a7c02 */ /* 0x000fe20008000f00 */
[----:B------:R-:W-:-:S03]  /*06c0*/  IMAD.U32 R11, RZ, RZ, UR5 ;  /* 0x00000005ff0b7e24 */ /* 0x000fc6000f8e00ff */
[----:B------:R-:W-:Y:S02]  /*06d0*/  IMAD.U32 R11, RZ, RZ, UR6 ;  /* 0x00000006ff0b7e24 */ /* 0x000fe4000f8e00ff */
[----:B------:R-:W-:-:S04]  /*06e0*/  IMAD.WIDE.U32 R10, R22, UR10, R10 ;  /* 0x0000000a160a7c25 */ /* 0x000fc8000f8e000a */
[----:B------:R-:W-:Y:S02]  /*06f0*/  IMAD.IADD R22, R7, 0x1, -R22 ;  /* 0x0000000107167824 */ /* 0x000fe400078e0a16 */
[----:B------:R-:W-:-:S07]  /*0700*/  IMAD.IADD R21, R11, 0x1, R3 ;  /* 0x000000010b157824 */ /* 0x000fce00078e0203 */
.L_x_21:
[----:B0-----:R-:W0:Y:S01]  /*0710*/  LDC R7, c[0x0][0x39c] ;  /* 0x0000e700ff077b82 */ /* 0x001e220000000800 */
[----:B------:R-:W1:Y:S01]  /*0720*/  LDCU UR5, c[0x0][0x394] ;  /* 0x00007280ff0577ac */ /* 0x000e620008000800 */
[----:B------:R-:W-:Y:S01]  /*0730*/  IABS R13, R20 ;  /* 0x00000014000d7213 */ /* 0x000fe20000000000 */
[----:B------:R-:W-:Y:S01]  /*0740*/  IMAD.MOV.U32 R19, RZ, RZ, -0x1 ;  /* 0xffffffffff137424 */ /* 0x000fe200078e00ff */
[----:B------:R-:W-:Y:S01]  /*0750*/  MOV R18, 0xffffffff ;  /* 0xffffffff00127802 */ /* 0x000fe20000000f00 */
[----:B------:R-:W-:Y:S01]  /*0760*/  BSSY.RECONVERGENT B1, `(.L_x_5) ;  /* 0x0000049000017945 */ /* 0x000fe20003800200 */
        /* <DEDUP_REMOVED lines=8> */
[----:B0-----:R-:W-:-:S06]  /*07f0*/  IADD3 R4, PT, PT, R3, 0xffffffe, RZ ;  /* 0x0ffffffe03047810 */ /* 0x001fcc0007ffe0ff */
[----:B------:R0:W1:Y:S02]  /*0800*/  F2I.FTZ.U32.TRUNC.NTZ R5, R4 ;  /* 0x0000000400057305 */ /* 0x000064000021f000 */
[----:B0-----:R-:W-:Y:S02]  /*0810*/  IMAD.MOV.U32 R4, RZ, RZ, RZ ;  /* 0x000000ffff047224 */ /* 0x001fe400078e00ff */
[----:B-1----:R-:W-:-:S04]  /*0820*/  IMAD.MOV R9, RZ, RZ, -R5 ;  /* 0x000000ffff097224 */ /* 0x002fc800078e0a05 */
[----:B------:R-:W-:-:S04]  /*0830*/  IMAD R9, R9, R6, RZ ;  /* 0x0000000609097224 */ /* 0x000fc800078e02ff */
[----:B------:R-:W-:-:S04]  /*0840*/  IMAD.HI.U32 R3, R5, R9, R4 ;  /* 0x0000000905037227 */ /* 0x000fc800078e0004 */
[----:B------:R-:W-:Y:S02]  /*0850*/  IMAD.MOV.U32 R5, RZ, RZ, R13 ;  /* 0x000000ffff057224 */ /* 0x000fe400078e000d */
[----:B------:R-:W-:Y:S02]  /*0860*/  IMAD.MOV.U32 R13, RZ, RZ, R14 ;  /* 0x000000ffff0d7224 */ /* 0x000fe400078e000e */
[----:B------:R-:W-:-:S04]  /*0870*/  IMAD.HI.U32 R4, R3, R5, RZ ;  /* 0x0000000503047227 */ /* 0x000fc800078e00ff */
[----:B------:R-:W-:Y:S01]  /*0880*/  IMAD.HI.U32 R3, R3, R13, RZ ;  /* 0x0000000d03037227 */ /* 0x000fe200078e00ff */
[----:B------:R-:W-:-:S03]  /*0890*/  IADD3 R9, PT, PT, -R4, RZ, RZ ;  /* 0x000000ff04097210 */ /* 0x000fc60007ffe1ff */
[----:B------:R-:W-:Y:S02]  /*08a0*/  IMAD.MOV R14, RZ, RZ, -R3 ;  /* 0x000000ffff0e7224 */ /* 0x000fe400078e0a03 */
[C---:B------:R-:W-:Y:S02]  /*08b0*/  IMAD R5, R6.reuse, R9, R5 ;  /* 0x0000000906057224 */ /* 0x040fe400078e0205 */
[C---:B------:R-:W-:Y:S02]  /*08c0*/  IMAD R9, R6.reuse, R14, R13 ;  /* 0x0000000e06097224 */ /* 0x040fe400078e020d */
[----:B------:R-:W0:Y:S01]  /*08d0*/  LDC R13, c[0x0][0x39c] ;  /* 0x0000e700ff0d7b82 */ /* 0x000e220000000800 */
[C---:B------:R-:W-:Y:S02]  /*08e0*/  ISETP.GT.U32.AND P4, PT, R6.reuse, R5, PT ;  /* 0x000000050600720c */ /* 0x040fe40003f84070 */
[----:B------:R-:W-:-:S11]  /*08f0*/  ISETP.GT.U32.AND P5, PT, R6, R9, PT ;  /* 0x000000090600720c */ /* 0x000fd60003fa4070 */
[--C-:B------:R-:W-:Y:S02]  /*0900*/  @!P4 IMAD.IADD R5, R5, 0x1, -R6.reuse ;  /* 0x000000010505c824 */ /* 0x100fe400078e0a06 */
[----:B------:R-:W-:Y:S02]  /*0910*/  @!P5 IMAD.IADD R9, R9, 0x1, -R6 ;  /* 0x000000010909d824 */ /* 0x000fe400078e0a06 */
[----:B------:R-:W-:Y:S01]  /*0920*/  @!P5 VIADD R3, R3, 0x1 ;  /* 0x000000010303d836 */ /* 0x000fe20000000000 */
[-C--:B------:R-:W-:Y:S01]  /*0930*/  ISETP.GE.U32.AND P0, PT, R5, R6.reuse, PT ;  /* 0x000000060500720c */ /* 0x080fe20003f06070 */
[----:B------:R-:W-:Y:S01]  /*0940*/  @!P4 VIADD R4, R4, 0x1 ;  /* 0x000000010404c836 */ /* 0x000fe20000000000 */
[C---:B------:R-:W-:Y:S02]  /*0950*/  LOP3.LUT R5, R20.reuse, R7, RZ, 0x3c, !PT ;  /* 0x0000000714057212 */ /* 0x040fe400078e3cff */
[----:B------:R-:W-:Y:S02]  /*0960*/  ISETP.GE.U32.AND P1, PT, R9, R6, PT ;  /* 0x000000060900720c */ /* 0x000fe40003f26070 */
[----:B------:R-:W-:Y:S01]  /*0970*/  ISETP.GE.AND P2, PT, R5, RZ, PT ;  /* 0x000000ff0500720c */ /* 0x000fe20003f46270 */
[----:B------:R-:W-:Y:S01]  /*0980*/  VIADD R5, R20, 0x1 ;  /* 0x0000000114057836 */ /* 0x000fe20000000000 */
[----:B0-----:R-:W-:-:S02]  /*0990*/  SHF.R.S32.HI R13, RZ, 0x1f, R13 ;  /* 0x0000001fff0d7819 */ /* 0x001fc4000001140d */
[----:B------:R-:W-:Y:S01]  /*09a0*/  ISETP.NE.AND P4, PT, R7, RZ, PT ;  /* 0x000000ff0700720c */ /* 0x000fe20003f85270 */
[----:B------:R-:W-:Y:S01]  /*09b0*/  IMAD.WIDE.U32 R18, R5, UR5, R18 ;  /* 0x0000000505127c25 */ /* 0x000fe2000f8e0012 */
[----:B------:R-:W-:-:S03]  /*09c0*/  LOP3.LUT R6, RZ, R7, RZ, 0x33, !PT ;  /* 0x00000007ff067212 */ /* 0x000fc600078e33ff */
[----:B------:R-:W-:Y:S02]  /*09d0*/  IMAD R16, R5, UR4, R19 ;  /* 0x0000000405107c24 */ /* 0x000fe4000f8e0213 */
[----:B------:R-:W-:Y:S01]  /*09e0*/  @P1 IADD3 R3, PT, PT, R3, 0x1, RZ ;  /* 0x0000000103031810 */ /* 0x000fe20007ffe0ff */
[----:B------:R-:W-:Y:S02]  /*09f0*/  @P0 VIADD R4, R4, 0x1 ;  /* 0x0000000104040836 */ /* 0x000fe40000000000 */
[----:B------:R-:W-:Y:S02]  /*0a00*/  LOP3.LUT R5, R16, R13, RZ, 0xfc, !PT ;  /* 0x0000000d10057212 */ /* 0x000fe400078efcff */
[----:B------:R-:W-:Y:S02]  /*0a10*/  @!P2 IMAD.MOV R4, RZ, RZ, -R4 ;  /* 0x000000ffff04a224 */ /* 0x000fe400078e0a04 */
[----:B------:R-:W-:Y:S01]  /*0a20*/  ISETP.NE.U32.AND P0, PT, R5, RZ, PT ;  /* 0x000000ff0500720c */ /* 0x000fe20003f05070 */
[----:B------:R-:W-:-:S02]  /*0a30*/  @!P3 IMAD.MOV R3, RZ, RZ, -R3 ;  /* 0x000000ffff03b224 */ /* 0x000fc400078e0a03 */
[----:B------:R-:W-:-:S03]  /*0a40*/  SEL R4, R6, R4, !P4 ;  /* 0x0000000406047207 */ /* 0x000fc60006000000 */
[----:B------:R-:W-:-:S05]  /*0a50*/  SEL R3, R6, R3, !P4 ;  /* 0x0000000306037207 */ /* 0x000fca0006000000 */
[----:B------:R-:W-:Y:S02]  /*0a60*/  IMAD R3, R4, UR5, R3 ;  /* 0x0000000504037c24 */ /* 0x000fe4000f8e0203 */
[----:B------:R-:W-:Y:S05]  /*0a70*/  @P0 BRA `(.L_x_6) ;  /* 0x00000000004c0947 */ /* 0x000fea0003800000 */
[----:B------:R-:W0:Y:S08]  /*0a80*/  I2F.U32.RP R8, R7 ;  /* 0x0000000700087306 */ /* 0x000e300000209000 */
[----:B0-----:R-:W0:Y:S02]  /*0a90*/  MUFU.RCP R8, R8 ;  /* 0x0000000800087308 */ /* 0x001e240000001000 */
[----:B0-----:R-:W-:-:S06]  /*0aa0*/  VIADD R4, R8, 0xffffffe ;  /* 0x0ffffffe08047836 */ /* 0x001fcc0000000000 */
[----:B------:R0:W1:Y:S02]  /*0ab0*/  F2I.FTZ.U32.TRUNC.NTZ R5, R4 ;  /* 0x0000000400057305 */ /* 0x000064000021f000 */
[----:B0-----:R-:W-:Y:S02]  /*0ac0*/  HFMA2 R4, -RZ, RZ, 0, 0 ;  /* 0x00000000ff047431 */ /* 0x001fe400000001ff */
[----:B-1----:R-:W-:-:S04]  /*0ad0*/  IMAD.MOV R14, RZ, RZ, -R5 ;  /* 0x000000ffff0e7224 */ /* 0x002fc800078e0a05 */
[----:B------:R-:W-:-:S04]  /*0ae0*/  IMAD R9, R14, R7, RZ ;  /* 0x000000070e097224 */ /* 0x000fc800078e02ff */
[----:B------:R-:W-:-:S06]  /*0af0*/  IMAD.HI.U32 R5, R5, R9, R4 ;  /* 0x0000000905057227 */ /* 0x000fcc00078e0004 */
[----:B------:R-:W-:-:S04]  /*0b00*/  IMAD.HI.U32 R5, R5, R18, RZ ;  /* 0x0000001205057227 */ /* 0x000fc800078e00ff */
[----:B------:R-:W-:-:S04]  /*0b10*/  IMAD.MOV R9, RZ, RZ, -R5 ;  /* 0x000000ffff097224 */ /* 0x000fc800078e0a05 */
[----:B------:R-:W-:-:S05]  /*0b20*/  IMAD R18, R7, R9, R18 ;  /* 0x0000000907127224 */ /* 0x000fca00078e0212 */
[----:B------:R-:W-:-:S13]  /*0b30*/  ISETP.GE.U32.AND P0, PT, R18, R7, PT ;  /* 0x000000071200720c */ /* 0x000fda0003f06070 */
[----:B------:R-:W-:Y:S02]  /*0b40*/  @P0 IMAD.IADD R18, R18, 0x1, -R7 ;  /* 0x0000000112120824 */ /* 0x000fe400078e0a07 */
[----:B------:R-:W-:Y:S01]  /*0b50*/  @P0 VIADD R5, R5, 0x1 ;  /* 0x0000000105050836 */ /* 0x000fe20000000000 */
[----:B------:R-:W-:Y:S02]  /*0b60*/  ISETP.NE.U32.AND P0, PT, R7, RZ, PT ;  /* 0x000000ff0700720c */ /* 0x000fe40003f05070 */
[----:B------:R-:W-:-:S13]  /*0b70*/  ISETP.GE.U32.AND P1, PT, R18, R7, PT ;  /* 0x000000071200720c */ /* 0x000fda0003f26070 */
[----:B------:R-:W-:-:S05]  /*0b80*/  @P1 VIADD R5, R5, 0x1 ;  /* 0x0000000105051836 */ /* 0x000fca0000000000 */
[----:B------:R-:W-:Y:S01]  /*0b90*/  SEL R6, R6, R5, !P0 ;  /* 0x0000000506067207 */ /* 0x000fe20004000000 */
[----:B------:R-:W-:Y:S06]  /*0ba0*/  BRA `(.L_x_7) ;  /* 0x0000000000107947 */ /* 0x000fec0003800000 */
.L_x_6:
[----:B------:R-:W0:Y:S01]  /*0bb0*/  LDCU UR4, c[0x0][0x39c] ;  /* 0x00007380ff0477ac */ /* 0x000e220008000800 */
[----:B------:R-:W-:Y:S02]  /*0bc0*/  MOV R14, 0xbf0 ;  /* 0x00000bf0000e7802 */ /* 0x000fe40000000f00 */
[----:B0-----:R-:W-:-:S07]  /*0bd0*/  MOV R15, UR4 ;  /* 0x00000004000f7c02 */ /* 0x001fce0008000f00 */
[----:B------:R-:W-:Y:S05]  /*0be0*/  CALL.REL.NOINC `($__internal_0_$__cuda_sm20_div_s64) ;  /* 0x0000001000c87944 */ /* 0x000fea0003c00000 */
.L_x_7:
[----:B------:R-:W-:Y:S05]  /*0bf0*/  BSYNC.RECONVERGENT B1 ;  /* 0x0000000000017941 */ /* 0x000fea0003800200 */
.L_x_5:
[----:B------:R-:W-:Y:S01]  /*0c00*/  ISETP.GT.U32.AND P0, PT, R22, 0x7ffffffe, PT ;  /* 0x7ffffffe1600780c */ /* 0x000fe20003f04070 */
[----:B------:R-:W-:Y:S01]  /*0c10*/  BSSY.RECONVERGENT B2, `(.L_x_8) ;  /* 0x00000e0000027945 */ /* 0x000fe20003800200 */
[----:B------:R-:W-:Y:S02]  /*0c20*/  IMAD.IADD R13, R6, 0x1, -R3 ;  /* 0x00000001060d7824 */ /* 0x000fe400078e0a03 */
[----:B------:R-:W-:-:S09]  /*0c30*/  IMAD.MOV.U32 R8, RZ, RZ, RZ ;  /* 0x000000ffff087224 */ /* 0x000fd200078e00ff */
[----:B------:R-:W-:Y:S05]  /*0c40*/  @P0 BRA `(.L_x_9) ;  /* 0x0000000c00700947 */ /* 0x000fea0003800000 */
[----:B------:R-:W0:Y:S01]  /*0c50*/  LDCU.64 UR6, c[0x0][0x3b0] ;  /* 0x00007600ff0677ac */ /* 0x000e220008000a00 */
[----:B------:R-:W-:Y:S01]  /*0c60*/  SHF.R.S32.HI R4, RZ, 0x1f, R3 ;  /* 0x0000001fff047819 */ /* 0x000fe20000011403 */
[----:B------:R-:W-:Y:S01]  /*0c70*/  VIADD R14, R13, 0x1 ;  /* 0x000000010d0e7836 */ /* 0x000fe20000000000 */
[----:B------:R-:W-:Y:S01]  /*0c80*/  MOV R5, R21 ;  /* 0x0000001500057202 */ /* 0x000fe20000000f00 */
[----:B------:R-:W1:Y:S02]  /*0c90*/  LDCU.64 UR4, c[0x0][0x380] ;  /* 0x00007000ff0477ac */ /* 0x000e640008000a00 */
[----:B0-----:R-:W-:Y:S02]  /*0ca0*/  IMAD R8, R4, UR6, RZ ;  /* 0x0000000604087c24 */ /* 0x001fe4000f8e02ff */
[----:B------:R-:W-:-:S04]  /*0cb0*/  IMAD.MOV.U32 R4, RZ, RZ, R10 ;  /* 0x000000ffff047224 */ /* 0x000fc800078e000a */
[----:B------:R-:W-:Y:S01]  /*0cc0*/  IMAD.WIDE.U32 R6, R3, UR6, R4 ;  /* 0x0000000603067c25 */ /* 0x000fe2000f8e0004 */
[----:B------:R-:W-:-:S03]  /*0cd0*/  LOP3.LUT R4, R14, 0xf, RZ, 0xc0, !PT ;  /* 0x0000000f0e047812 */ /* 0x000fc600078ec0ff */
[----:B------:R-:W-:Y:S01]  /*0ce0*/  IMAD R5, R3, UR7, R8 ;  /* 0x0000000703057c24 */ /* 0x000fe2000f8e0208 */
[----:B-1----:R-:W-:Y:S01]  /*0cf0*/  LEA R9, P1, R6, UR4, 0x2 ;  /* 0x0000000406097c11 */ /* 0x002fe2000f8210ff */
[----:B------:R-:W-:Y:S01]  /*0d00*/  VIADD R3, R4, 0xffffffff ;  /* 0xffffffff04037836 */ /* 0x000fe20000000000 */
[----:B------:R-:W-:Y:S01]  /*0d10*/  LOP3.LUT R4, R14, 0xfffffff0, RZ, 0xc0, !PT ;  /* 0xfffffff00e047812 */ /* 0x000fe200078ec0ff */
[----:B------:R-:W-:Y:S02]  /*0d20*/  IMAD.IADD R5, R7, 0x1, R5 ;  /* 0x0000000107057824 */ /* 0x000fe400078e0205 */
[----:B------:R-:W-:Y:S01]  /*0d30*/  IMAD.MOV.U32 R7, RZ, RZ, RZ ;  /* 0x000000ffff077224 */ /* 0x000fe200078e00ff */
[----:B------:R-:W-:Y:S01]  /*0d40*/  ISETP.GE.U32.AND P0, PT, R3, 0x7, PT ;  /* 0x000000070300780c */ /* 0x000fe20003f06070 */
[----:B------:R-:W-:Y:S01]  /*0d50*/  IMAD.MOV.U32 R8, RZ, RZ, RZ ;  /* 0x000000ffff087224 */ /* 0x000fe200078e00ff */
[----:B------:R-:W-:Y:S02]  /*0d60*/  LEA.HI.X R6, R6, UR5, R5, 0x2, P1 ;  /* 0x0000000506067c11 */ /* 0x000fe400088f1405 */
[----:B------:R-:W-:-:S02]  /*0d70*/  LOP3.LUT R5, R14, 0x7, RZ, 0xc0, !PT ;  /* 0x000000070e057812 */ /* 0x000fc400078ec0ff */
[----:B------:R-:W-:-:S07]  /*0d80*/  LOP3.LUT R3, R14, 0x3, RZ, 0xc0, !PT ;  /* 0x000000030e037812 */ /* 0x000fce00078ec0ff */
.L_x_20:
[----:B------:R-:W-:Y:S01]  /*0d90*/  ISETP.GT.U32.AND P2, PT, R13, 0x7ffffffe, PT ;  /* 0x7ffffffe0d00780c */ /* 0x000fe20003f44070 */
[----:B------:R-:W-:Y:S01]  /*0da0*/  BSSY.RECONVERGENT B1, `(.L_x_10) ;  /* 0x00000c2000017945 */ /* 0x000fe20003800200 */
[C---:B------:R-:W-:Y:S02]  /*0db0*/  ISETP.NE.AND P1, PT, R7.reuse, R22, PT ;  /* 0x000000160700720c */ /* 0x040fe40003f25270 */
[----:B------:R-:W-:-:S09]  /*0dc0*/  IADD3 R7, PT, PT, R7, 0x1, RZ ;  /* 0x0000000107077810 */ /* 0x000fd20007ffe0ff */
[----:B------:R-:W-:Y:S05]  /*0dd0*/  @P2 BRA `(.L_x_11) ;  /* 0x0000000800f82947 */ /* 0x000fea0003800000 */
[----:B------:R-:W-:Y:S01]  /*0de0*/  ISETP.GE.U32.AND P2, PT, R13, 0xf, PT ;  /* 0x0000000f0d00780c */ /* 0x000fe20003f46070 */
[----:B------:R-:W-:Y:S01]  /*0df0*/  BSSY.RECONVERGENT B3, `(.L_x_12) ;  /* 0x0000044000037945 */ /* 0x000fe20003800200 */
[----:B------:R-:W-:-:S11]  /*0e00*/  IMAD.MOV.U32 R26, RZ, RZ, RZ ;  /* 0x000000ffff1a7224 */ /* 0x000fd600078e00ff */
[----:B------:R-:W-:Y:S05]  /*0e10*/  @!P2 BRA `(.L_x_13) ;  /* 0x000000040004a947 */ /* 0x000fea0003800000 */
[----:B------:R-:W-:Y:S01]  /*0e20*/  BSSY.RECONVERGENT B4, `(.L_x_14) ;  /* 0x000003f000047945 */ /* 0x000fe20003800200 */
[----:B------:R-:W-:Y:S02]  /*0e30*/  IMAD.MOV R18, RZ, RZ, -R4 ;  /* 0x000000ffff127224 */ /* 0x000fe400078e0a04 */
[----:B------:R-:W-:Y:S02]  /*0e40*/  IMAD.MOV.U32 R16, RZ, RZ, R9 ;  /* 0x000000ffff107224 */ /* 0x000fe400078e0009 */
[----:B------:R-:W-:-:S07]  /*0e50*/  IMAD.MOV.U32 R17, RZ, RZ, R6 ;  /* 0x000000ffff117224 */ /* 0x000fce00078e0006 */
.L_x_15:
[----:B------:R-:W-:Y:S01]  /*0e60*/  IADD3 R14, P2, PT, R16, R24, RZ ;  /* 0x00000018100e7210 */ /* 0x000fe20007f5e0ff */
[----:B------:R-:W2:Y:S03]  /*0e70*/  LDG.E R19, desc[UR12][R16.64] ;  /* 0x0000000c10137981 */ /* 0x000ea6000c1e1900 */
[----:B------:R-:W-:-:S05]  /*0e80*/  IADD3.X R15, PT, PT, R17, R25, RZ, P2, !PT ;  /* 0x00000019110f7210 */ /* 0x000fca00017fe4ff */
[----:B------:R-:W2:Y:S01]  /*0e90*/  LDG.E R26, desc[UR12][R14.64] ;  /* 0x0000000c0e1a7981 */ /* 0x000ea2000c1e1900 */
[----:B------:R-:W-:-:S05]  /*0ea0*/  IADD3 R28, P2, PT, R14, R24, RZ ;  /* 0x000000180e1c7210 */ /* 0x000fca0007f5e0ff */
[----:B------:R-:W-:Y:S01]  /*0eb0*/  IMAD.X R29, R15, 0x1, R25, P2 ;  /* 0x000000010f1d7824 */ /* 0x000fe200010e0619 */
[----:B--2---:R-:W-:Y:S02]  /*0ec0*/  IADD3 R8, PT, PT, R26, R19, R8 ;  /* 0x000000131a087210 */ /* 0x004fe40007ffe008 */
[----:B------:R-:W-:-:S05]  /*0ed0*/  IADD3 R26, P2, PT, R28, R24, RZ ;  /* 0x000000181c1a7210 */ /* 0x000fca0007f5e0ff */
[----:B------:R-:W-:Y:S02]  /*0ee0*/  IMAD.X R27, R29, 0x1, R25, P2 ;  /* 0x000000011d1b7824 */ /* 0x000fe400010e0619 */
[----:B------:R-:W2:Y:S04]  /*0ef0*/  LDG.E R29, desc[UR12][R28.64] ;  /* 0x0000000c1c1d7981 */ /* 0x000ea8000c1e1900 */
[----:B------:R0:W2:Y:S02]  /*0f00*/  LDG.E R19, desc[UR12][R26.64] ;  /* 0x0000000c1a137981 */ /* 0x0000a4000c1e1900 */
[----:B0-----:R-:W-:-:S05]  /*0f10*/  IADD3 R26, P2, PT, R26, R24, RZ ;  /* 0x000000181a1a7210 */ /* 0x001fca0007f5e0ff */
[----:B------:R-:W-:Y:S01]  /*0f20*/  IMAD.X R27, R27, 0x1, R25, P2 ;  /* 0x000000011b1b7824 */ /* 0x000fe200010e0619 */
[----:B------:R-:W-:-:S04]  /*0f30*/  IADD3 R14, P2, PT, R26, R24, RZ ;  /* 0x000000181a0e7210 */ /* 0x000fc80007f5e0ff */
[----:B------:R-:W-:-:S05]  /*0f40*/  IADD3.X R15, PT, PT, R27, R25, RZ, P2, !PT ;  /* 0x000000191b0f7210 */ /* 0x000fca00017fe4ff */
[----:B------:R-:W3:Y:S01]  /*0f50*/  LDG.E R28, desc[UR12][R14.64] ;  /* 0x0000000c0e1c7981 */ /* 0x000ee2000c1e1900 */
[----:B--2---:R-:W-:-:S03]  /*0f60*/  IADD3 R8, PT, PT, R19, R29, R8 ;  /* 0x0000001d13087210 */ /* 0x004fc60007ffe008 */
[----:B------:R-:W3:Y:S02]  /*0f70*/  LDG.E R19, desc[UR12][R26.64] ;  /* 0x0000000c1a137981 */ /* 0x000ee4000c1e1900 */
[----:B---3--:R-:W-:Y:S02]  /*0f80*/  IADD3 R8, PT, PT, R28, R19, R8 ;  /* 0x000000131c087210 */ /* 0x008fe40007ffe008 */
[----:B------:R-:W-:-:S05]  /*0f90*/  IADD3 R28, P2, PT, R14, R24, RZ ;  /* 0x000000180e1c7210 */ /* 0x000fca0007f5e0ff */
[----:B------:R-:W-:Y:S01]  /*0fa0*/  IMAD.X R29, R15, 0x1, R25, P2 ;  /* 0x000000010f1d7824 */ /* 0x000fe200010e0619 */
[----:B------:R-:W-:-:S05]  /*0fb0*/  IADD3 R14, P2, PT, R28, R24, RZ ;  /* 0x000000181c0e7210 */ /* 0x000fca0007f5e0ff */
[----:B------:R-:W-:Y:S02]  /*0fc0*/  IMAD.X R15, R29, 0x1, R25, P2 ;  /* 0x000000011d0f7824 */ /* 0x000fe400010e0619 */
[----:B------:R0:W2:Y:S04]  /*0fd0*/  LDG.E R29, desc[UR12][R28.64] ;  /* 0x0000000c1c1d7981 */ /* 0x0000a8000c1e1900 */
[----:B------:R-:W2:Y:S01]  /*0fe0*/  LDG.E R19, desc[UR12][R14.64] ;  /* 0x0000000c0e137981 */ /* 0x000ea2000c1e1900 */
[----:B------:R-:W-:-:S05]  /*0ff0*/  IADD3 R26, P2, PT, R14, R24, RZ ;  /* 0x000000180e1a7210 */ /* 0x000fca0007f5e0ff */
[----:B------:R-:W-:Y:S01]  /*1000*/  IMAD.X R27, R15, 0x1, R25, P2 ;  /* 0x000000010f1b7824 */ /* 0x000fe200010e0619 */
[-C--:B0-----:R-:W-:Y:S02]  /*1010*/  IADD3 R28, P2, PT, R26, R24.reuse, RZ ;  /* 0x000000181a1c7210 */ /* 0x081fe40007f5e0ff */
[----:B--2---:R-:W-:Y:S02]  /*1020*/  IADD3 R8, PT, PT, R19, R29, R8 ;  /* 0x0000001d13087210 */ /* 0x004fe40007ffe008 */
[----:B------:R-:W-:Y:S02]  /*1030*/  IADD3.X R29, PT, PT, R27, R25, RZ, P2, !PT ;  /* 0x000000191b1d7210 */ /* 0x000fe400017fe4ff */
[----:B------:R0:W2:Y:S04]  /*1040*/  LDG.E R27, desc[UR12][R26.64] ;  /* 0x0000000c1a1b7981 */ /* 0x0000a8000c1e1900 */
[----:B------:R-:W2:Y:S01]  /*1050*/  LDG.E R19, desc[UR12][R28.64] ;  /* 0x0000000c1c137981 */ /* 0x000ea2000c1e1900 */
[----:B0-----:R-:W-:-:S02]  /*1060*/  IADD3 R26, P2, PT, R28, R24, RZ ;  /* 0x000000181c1a7210 */ /* 0x001fc40007f5e0ff */
[----:B--2---:R-:W-:-:S03]  /*1070*/  IADD3 R8, PT, PT, R19, R27, R8 ;  /* 0x0000001b13087210 */ /* 0x004fc60007ffe008 */
[----:B------:R-:W-:Y:S01]  /*1080*/  IMAD.X R27, R29, 0x1, R25, P2 ;  /* 0x000000011d1b7824 */ /* 0x000fe200010e0619 */
[----:B------:R-:W-:-:S04]  /*1090*/  IADD3 R14, P2, PT, R26, R24, RZ ;  /* 0x000000181a0e7210 */ /* 0x000fc80007f5e0ff */
[----:B------:R-:W2:Y:S01]  /*10a0*/  LDG.E R19, desc[UR12][R26.64] ;  /* 0x0000000c1a137981 */ /* 0x000ea2000c1e1900 */
[----:B------:R-:W-:-:S05]  /*10b0*/  IMAD.X R15, R27, 0x1, R25, P2 ;  /* 0x000000011b0f7824 */ /* 0x000fca00010e0619 */
[----:B------:R0:W2:Y:S02]  /*10c0*/  LDG.E R28, desc[UR12][R14.64] ;  /* 0x0000000c0e1c7981 */ /* 0x0000a4000c1e1900 */
[----:B0-----:R-:W-:-:S05]  /*10d0*/  IADD3 R14, P2, PT, R14, R24, RZ ;  /* 0x000000180e0e7210 */ /* 0x001fca0007f5e0ff */
[----:B------:R-:W-:Y:S01]  /*10e0*/  IMAD.X R15, R15, 0x1, R25, P2 ;  /* 0x000000010f0f7824 */ /* 0x000fe200010e0619 */
[----:B--2---:R-:W-:Y:S02]  /*10f0*/  IADD3 R8, PT, PT, R28, R19, R8 ;  /* 0x000000131c087210 */ /* 0x004fe40007ffe008 */
[----:B------:R-:W-:Y:S02]  /*1100*/  IADD3 R28, P2, PT, R14, R24, RZ ;  /* 0x000000180e1c7210 */ /* 0x000fe40007f5e0ff */
[----:B------:R-:W2:Y:S02]  /*1110*/  LDG.E R19, desc[UR12][R14.64] ;  /* 0x0000000c0e137981 */ /* 0x000ea4000c1e1900 */
[----:B------:R-:W-:-:S05]  /*1120*/  IADD3.X R29, PT, PT, R15, R25, RZ, P2, !PT ;  /* 0x000000190f1d7210 */ /* 0x000fca00017fe4ff */
[----:B------:R-:W2:Y:S01]  /*1130*/  LDG.E R26, desc[UR12][R28.64] ;  /* 0x0000000c1c1a7981 */ /* 0x000ea2000c1e1900 */
[----:B------:R-:W-:Y:S01]  /*1140*/  VIADD R18, R18, 0x10 ;  /* 0x0000001012127836 */ /* 0x000fe20000000000 */
[----:B--2---:R-:W-:Y:S02]  /*1150*/  IADD3 R8, PT, PT, R26, R19, R8 ;  /* 0x000000131a087210 */ /* 0x004fe40007ffe008 */
[----:B------:R-:W-:-:S05]  /*1160*/  IADD3 R26, P2, PT, R28, R24, RZ ;  /* 0x000000181c1a7210 */ /* 0x000fca0007f5e0ff */
[----:B------:R-:W-:Y:S01]  /*1170*/  IMAD.X R27, R29, 0x1, R25, P2 ;  /* 0x000000011d1b7824 */ /* 0x000fe200010e0619 */
[----:B------:R-:W-:-:S05]  /*1180*/  IADD3 R14, P2, PT, R26, R24, RZ ;  /* 0x000000181a0e7210 */ /* 0x000fca0007f5e0ff */
[----:B------:R-:W-:Y:S02]  /*1190*/  IMAD.X R15, R27, 0x1, R25, P2 ;  /* 0x000000011b0f7824 */ /* 0x000fe400010e0619 */
[----:B------:R-:W2:Y:S04]  /*11a0*/  LDG.E R27, desc[UR12][R26.64] ;  /* 0x0000000c1a1b7981 */ /* 0x000ea8000c1e1900 */
[----:B------:R-:W2:Y:S01]  /*11b0*/  LDG.E R19, desc[UR12][R14.64] ;  /* 0x0000000c0e137981 */ /* 0x000ea2000c1e1900 */
[----:B------:R-:W-:Y:S02]  /*11c0*/  ISETP.NE.AND P2, PT, R18, RZ, PT ;  /* 0x000000ff1200720c */ /* 0x000fe40003f45270 */
[----:B------:R-:W-:-:S04]  /*11d0*/  LEA R16, P3, R12, R16, 0x6 ;  /* 0x000000100c107211 */ /* 0x000fc800078630ff */
[----:B------:R-:W-:Y:S02]  /*11e0*/  IADD3.X R17, PT, PT, R17, R0, RZ, P3, !PT ;  /* 0x0000000011117210 */ /* 0x000fe40001ffe4ff */
[----:B--2---:R-:W-:-:S05]  /*11f0*/  IADD3 R8, PT, PT, R19, R27, R8 ;  /* 0x0000001b13087210 */ /* 0x004fca0007ffe008 */
[----:B------:R-:W-:Y:S05]  /*1200*/  @P2 BRA `(.L_x_15) ;  /* 0xfffffffc00142947 */ /* 0x000fea000383ffff */
[----:B------:R-:W-:Y:S05]  /*1210*/  BSYNC.RECONVERGENT B4 ;  /* 0x0000000000047941 */ /* 0x000fea0003800200 */
.L_x_14:
[----:B------:R-:W-:-:S07]  /*1220*/  IMAD.MOV.U32 R26, RZ, RZ, R4 ;  /* 0x000000ffff1a7224 */ /* 0x000fce00078e0004 */
.L_x_13:
[----:B------:R-:W-:Y:S05]  /*1230*/  BSYNC.RECONVERGENT B3 ;  /* 0x0000000000037941 */ /* 0x000fea0003800200 */
.L_x_12:
[----:B------:R-:W-:-:S05]  /*1240*/  VIADD R14, R13, 0x1 ;  /* 0x000000010d0e7836 */ /* 0x000fca0000000000 */
[----:B------:R-:W-:-:S04]  /*1250*/  LOP3.LUT R14, R14, 0xf, RZ, 0xc0, !PT ;  /* 0x0000000f0e0e7812 */ /* 0x000fc800078ec0ff */
[----:B------:R-:W-:-:S13]  /*1260*/  ISETP.NE.AND P2, PT, R14, RZ, PT ;  /* 0x000000ff0e00720c */ /* 0x000fda0003f45270 */
[----:B------:R-:W-:Y:S05]  /*1270*/  @!P2 BRA `(.L_x_11) ;  /* 0x0000000400d0a947 */ /* 0x000fea0003800000 */
[----:B------:R-:W-:Y:S01]  /*1280*/  BSSY.RECONVERGENT B3, `(.L_x_16) ;  /* 0x0000038000037945 */ /* 0x000fe20003800200 */
[----:B------:R-:W-:-:S03]  /*1290*/  ISETP.NE.AND P2, PT, R5, RZ, PT ;  /* 0x000000ff0500720c */ /* 0x000fc60003f45270 */
[----:B------:R-:W-:Y:S10]  /*12a0*/  @!P0 BRA `(.L_x_17) ;  /* 0x0000000000d48947 */ /* 0x000ff40003800000 */
[----:B------:R-:W0:Y:S01]  /*12b0*/  LDCU.64 UR4, c[0x0][0x3b0] ;  /* 0x00007600ff0477ac */ /* 0x000e220008000a00 */
[----:B------:R-:W-:-:S04]  /*12c0*/  VIADD R15, R26, 0x1 ;  /* 0x000000011a0f7836 */ /* 0x000fc80000000000 */
[----:B0-----:R-:W-:-:S04]  /*12d0*/  IMAD.WIDE.U32 R16, R15, UR4, RZ ;  /* 0x000000040f107c25 */ /* 0x001fc8000f8e00ff */
[----:B------:R-:W-:Y:S01]  /*12e0*/  IMAD R15, R15, UR5, R17 ;  /* 0x000000050f0f7c24 */ /* 0x000fe2000f8e0211 */
[----:B------:R-:W-:Y:S01]  /*12f0*/  LEA R14, P3, R16, R9, 0x2 ;  /* 0x00000009100e7211 */ /* 0x000fe200078610ff */
[----:B------:R-:W-:-:S03]  /*1300*/  IMAD.WIDE.U32 R18, R26, UR4, RZ ;  /* 0x000000041a127c25 */ /* 0x000fc6000f8e00ff */
[----:B------:R-:W-:Y:S01]  /*1310*/  LEA.HI.X R15, R16, R6, R15, 0x2, P3 ;  /* 0x00000006100f7211 */ /* 0x000fe200018f140f */
[----:B------:R-:W-:Y:S01]  /*1320*/  IMAD R17, R26, UR5, R19 ;  /* 0x000000051a117c24 */ /* 0x000fe2000f8e0213 */
[----:B------:R-:W-:-:S04]  /*1330*/  LEA R16, P3, R18, R9, 0x2 ;  /* 0x0000000912107211 */ /* 0x000fc800078610ff */
[----:B------:R-:W-:Y:S01]  /*1340*/  LEA.HI.X R17, R18, R6, R17, 0x2, P3 ;  /* 0x0000000612117211 */ /* 0x000fe200018f1411 */
[----:B------:R0:W2:Y:S04]  /*1350*/  LDG.E R15, desc[UR12][R14.64] ;  /* 0x0000000c0e0f7981 */ /* 0x0000a8000c1e1900 */
[----:B------:R-:W2:Y:S01]  /*1360*/  LDG.E R16, desc[UR12][R16.64] ;  /* 0x0000000c10107981 */ /* 0x000ea2000c1e1900 */
[C---:B------:R-:W-:Y:S01]  /*1370*/  IADD3 R19, PT, PT, R26.reuse, 0x2, RZ ;  /* 0x000000021a137810 */ /* 0x040fe20007ffe0ff */
[----:B------:R-:W-:-:S04]  /*1380*/  VIADD R27, R26, 0x3 ;  /* 0x000000031a1b7836 */ /* 0x000fc80000000000 */
[----:B------:R-:W-:-:S04]  /*1390*/  IMAD.WIDE.U32 R28, R19, UR4, RZ ;  /* 0x00000004131c7c25 */ /* 0x000fc8000f8e00ff */
[----:B------:R-:W-:Y:S01]  /*13a0*/  IMAD R19, R19, UR5, R29 ;  /* 0x0000000513137c24 */ /* 0x000fe2000f8e021d */
[----:B------:R-:W-:-:S04]  /*13b0*/  LEA R18, P3, R28, R9, 0x2 ;  /* 0x000000091c127211 */ /* 0x000fc800078610ff */
[----:B------:R-:W-:Y:S01]  /*13c0*/  LEA.HI.X R19, R28, R6, R19, 0x2, P3 ;  /* 0x000000061c137211 */ /* 0x000fe200018f1413 */
[----:B------:R-:W-:-:S04]  /*13d0*/  IMAD.WIDE.U32 R28, R27, UR4, RZ ;  /* 0x000000041b1c7c25 */ /* 0x000fc8000f8e00ff */
[----:B------:R-:W-:Y:S01]  /*13e0*/  IMAD R27, R27, UR5, R29 ;  /* 0x000000051b1b7c24 */ /* 0x000fe2000f8e021d */
[C---:B0-----:R-:W-:Y:S01]  /*13f0*/  LEA R14, P3, R28.reuse, R9, 0x2 ;  /* 0x000000091c0e7211 */ /* 0x041fe200078610ff */
[----:B------:R-:W3:Y:S01]  /*1400*/  LDG.E R19, desc[UR12][R18.64] ;  /* 0x0000000c12137981 */ /* 0x000ee2000c1e1900 */
[----:B--2---:R-:W-:Y:S02]  /*1410*/  IADD3 R8, PT, PT, R15, R16, R8 ;  /* 0x000000100f087210 */ /* 0x004fe40007ffe008 */
[----:B------:R-:W-:-:S05]  /*1420*/  LEA.HI.X R15, R28, R6, R27, 0x2, P3 ;  /* 0x000000061c0f7211 */ /* 0x000fca00018f141b */
[----:B------:R-:W3:Y:S01]  /*1430*/  LDG.E R14, desc[UR12][R14.64] ;  /* 0x0000000c0e0e7981 */ /* 0x000ee2000c1e1900 */
[C---:B------:R-:W-:Y:S02]  /*1440*/  VIADD R17, R26.reuse, 0x4 ;  /* 0x000000041a117836 */ /* 0x040fe40000000000 */
[----:B------:R-:W-:Y:S02]  /*1450*/  VIADD R27, R26, 0x5 ;  /* 0x000000051a1b7836 */ /* 0x000fe40000000000 */
[----:B------:R-:W-:-:S04]  /*1460*/  IMAD.WIDE.U32 R28, R17, UR4, RZ ;  /* 0x00000004111c7c25 */ /* 0x000fc8000f8e00ff */
[----:B------:R-:W-:Y:S01]  /*1470*/  IMAD R17, R17, UR5, R29 ;  /* 0x0000000511117c24 */ /* 0x000fe2000f8e021d */
[----:B------:R-:W-:-:S04]  /*1480*/  LEA R16, P3, R28, R9, 0x2 ;  /* 0x000000091c107211 */ /* 0x000fc800078610ff */
[----:B------:R-:W-:-:S06]  /*1490*/  LEA.HI.X R17, R28, R6, R17, 0x2, P3 ;  /* 0x000000061c117211 */ /* 0x000fcc00018f1411 */
[----:B------:R-:W2:Y:S01]  /*14a0*/  LDG.E R17, desc[UR12][R16.64] ;  /* 0x0000000c10117981 */ /* 0x000ea2000c1e1900 */
[----:B---3--:R-:W-:Y:S01]  /*14b0*/  IADD3 R8, PT, PT, R14, R19, R8 ;  /* 0x000000130e087210 */ /* 0x008fe20007ffe008 */
[----:B------:R-:W-:-:S04]  /*14c0*/  IMAD.WIDE.U32 R14, R27, UR4, RZ ;  /* 0x000000041b0e7c25 */ /* 0x000fc8000f8e00ff */
[----:B------:R-:W-:Y:S01]  /*14d0*/  IMAD R27, R27, UR5, R15 ;  /* 0x000000051b1b7c24 */ /* 0x000fe2000f8e020f */
[----:B------:R-:W-:-:S04]  /*14e0*/  LEA R28, P3, R14, R9, 0x2 ;  /* 0x000000090e1c7211 */ /* 0x000fc800078610ff */
[----:B------:R-:W-:-:S05]  /*14f0*/  LEA.HI.X R29, R14, R6, R27, 0x2, P3 ;  /* 0x000000060e1d7211 */ /* 0x000fca00018f141b */
[----:B------:R-:W2:Y:S01]  /*1500*/  LDG.E R28, desc[UR12][R28.64] ;  /* 0x0000000c1c1c7981 */ /* 0x000ea2000c1e1900 */
[----:B------:R-:W-:-:S05]  /*1510*/  IADD3 R19, PT, PT, R26, 0x6, RZ ;  /* 0x000000061a137810 */ /* 0x000fca0007ffe0ff */
[----:B------:R-:W-:-:S04]  /*1520*/  IMAD.WIDE.U32 R14, R19, UR4, RZ ;  /* 0x00000004130e7c25 */ /* 0x000fc8000f8e00ff */
[----:B------:R-:W-:Y:S02]  /*1530*/  IMAD R19, R19, UR5, R15 ;  /* 0x0000000513137c24 */ /* 0x000fe4000f8e020f */
[----:B------:R-:W-:Y:S01]  /*1540*/  VIADD R15, R26, 0x7 ;  /* 0x000000071a0f7836 */ /* 0x000fe20000000000 */
[----:B------:R-:W-:-:S04]  /*1550*/  LEA R18, P3, R14, R9, 0x2 ;  /* 0x000000090e127211 */ /* 0x000fc800078610ff */
[----:B------:R-:W-:-:S06]  /*1560*/  LEA.HI.X R19, R14, R6, R19, 0x2, P3 ;  /* 0x000000060e137211 */ /* 0x000fcc00018f1413 */
[----:B------:R-:W3:Y:S01]  /*1570*/  LDG.E R19, desc[UR12][R18.64] ;  /* 0x0000000c12137981 */ /* 0x000ee2000c1e1900 */
[----:B--2---:R-:W-:Y:S01]  /*1580*/  IADD3 R8, PT, PT, R28, R17, R8 ;  /* 0x000000111c087210 */ /* 0x004fe20007ffe008 */
[----:B------:R-:W-:-:S04]  /*1590*/  IMAD.WIDE.U32 R16, R15, UR4, RZ ;  /* 0x000000040f107c25 */ /* 0x000fc8000f8e00ff */
[----:B------:R-:W-:Y:S01]  /*15a0*/  IMAD R15, R15, UR5, R17 ;  /* 0x000000050f0f7c24 */ /* 0x000fe2000f8e0211 */
[----:B------:R-:W-:-:S04]  /*15b0*/  LEA R14, P3, R16, R9, 0x2 ;  /* 0x00000009100e7211 */ /* 0x000fc800078610ff */
[----:B------:R-:W-:-:S05]  /*15c0*/  LEA.HI.X R15, R16, R6, R15, 0x2, P3 ;  /* 0x00000006100f7211 */ /* 0x000fca00018f140f */
[----:B------:R-:W3:Y:S01]  /*15d0*/  LDG.E R14, desc[UR12][R14.64] ;  /* 0x0000000c0e0e7981 */ /* 0x000ee2000c1e1900 */
[----:B------:R-:W-:Y:S01]  /*15e0*/  VIADD R26, R26, 0x8 ;  /* 0x000000081a1a7836 */ /* 0x000fe20000000000 */
[----:B---3--:R-:W-:-:S07]  /*15f0*/  IADD3 R8, PT, PT, R14, R19, R8 ;  /* 0x000000130e087210 */ /* 0x008fce0007ffe008 */
.L_x_17:
[----:B------:R-:W-:Y:S05]  /*1600*/  BSYNC.RECONVERGENT B3 ;  /* 0x0000000000037941 */ /* 0x000fea0003800200 */
.L_x_16:
[----:B------:R-:W-:Y:S05]  /*1610*/  @!P2 BRA `(.L_x_11) ;  /* 0x0000000000e8a947 */ /* 0x000fea0003800000 */
[----:B------:R-:W-:Y:S01]  /*1620*/  VIADD R14, R5, 0xffffffff ;  /* 0xffffffff050e7836 */ /* 0x000fe20000000000 */
[----:B------:R-:W-:Y:S01]  /*1630*/  BSSY.RECONVERGENT B3, `(.L_x_18) ;  /* 0x000001f000037945 */ /* 0x000fe20003800200 */
[----:B------:R-:W-:-:S03]  /*1640*/  ISETP.NE.AND P2, PT, R3, RZ, PT ;  /* 0x000000ff0300720c */ /* 0x000fc60003f45270 */
[----:B------:R-:W-:-:S13]  /*1650*/  ISETP.GE.U32.AND P3, PT, R14, 0x3, PT ;  /* 0x000000030e00780c */ /* 0x000fda0003f66070 */
[----:B------:R-:W-:Y:S05]  /*1660*/  @!P3 BRA `(.L_x_19) ;  /* 0x00000000006cb947 */ /* 0x000fea0003800000 */
[----:B------:R-:W0:Y:S01]  /*1670*/  LDCU.64 UR4, c[0x0][0x3b0] ;  /* 0x00007600ff0477ac */ /* 0x000e220008000a00 */
[C---:B------:R-:W-:Y:S01]  /*1680*/  IADD3 R19, PT, PT, R26.reuse, 0x1, RZ ;  /* 0x000000011a137810 */ /* 0x040fe20007ffe0ff */
[----:B0-----:R-:W-:-:S04]  /*1690*/  IMAD.WIDE.U32 R16, R26, UR4, RZ ;  /* 0x000000041a107c25 */ /* 0x001fc8000f8e00ff */
[----:B------:R-:W-:Y:S01]  /*16a0*/  IMAD R15, R26, UR5, R17 ;  /* 0x000000051a0f7c24 */ /* 0x000fe2000f8e0211 */
[----:B------:R-:W-:-:S04]  /*16b0*/  LEA R14, P3, R16, R9, 0x2 ;  /* 0x00000009100e7211 */ /* 0x000fc800078610ff */
[----:B------:R-:W-:Y:S01]  /*16c0*/  LEA.HI.X R15, R16, R6, R15, 0x2, P3 ;  /* 0x00000006100f7211 */ /* 0x000fe200018f140f */
[----:B------:R-:W-:-:S04]  /*16d0*/  IMAD.WIDE.U32 R16, R19, UR4, RZ ;  /* 0x0000000413107c25 */ /* 0x000fc8000f8e00ff */
[----:B------:R-:W-:Y:S01]  /*16e0*/  IMAD R19, R19, UR5, R17 ;  /* 0x0000000513137c24 */ /* 0x000fe2000f8e0211 */
[C---:B------:R-:W-:Y:S01]  /*16f0*/  LEA R18, P3, R16.reuse, R9, 0x2 ;  /* 0x0000000910127211 */ /* 0x040fe200078610ff */
[----:B------:R0:W2:Y:S03]  /*1700*/  LDG.E R15, desc[UR12][R14.64] ;  /* 0x0000000c0e0f7981 */ /* 0x0000a6000c1e1900 */
[----:B------:R-:W-:-:S05]  /*1710*/  LEA.HI.X R19, R16, R6, R19, 0x2, P3 ;  /* 0x0000000610137211 */ /* 0x000fca00018f1413 */
[----:B------:R-:W2:Y:S01]  /*1720*/  LDG.E R18, desc[UR12][R18.64] ;  /* 0x0000000c12127981 */ /* 0x000ea2000c1e1900 */
[----:B------:R-:W-:-:S04]  /*1730*/  VIADD R17, R26, 0x2 ;  /* 0x000000021a117836 */ /* 0x000fc80000000000 */
[----:B------:R-:W-:-:S04]  /*1740*/  IMAD.WIDE.U32 R28, R17, UR4, RZ ;  /* 0x00000004111c7c25 */ /* 0x000fc8000f8e00ff */
[----:B------:R-:W-:Y:S01]  /*1750*/  IMAD R17, R17, UR5, R29 ;  /* 0x0000000511117c24 */ /* 0x000fe2000f8e021d */
[----:B------:R-:W-:Y:S01]  /*1760*/  LEA R16, P3, R28, R9, 0x2 ;  /* 0x000000091c107211 */ /* 0x000fe200078610ff */
[----:B------:R-:W-:-:S03]  /*1770*/  VIADD R27, R26, 0x3 ;  /* 0x000000031a1b7836 */ /* 0x000fc60000000000 */
[----:B------:R-:W-:Y:S01]  /*1780*/  LEA.HI.X R17, R28, R6, R17, 0x2, P3 ;  /* 0x000000061c117211 */ /* 0x000fe200018f1411 */
[----:B------:R-:W-:-:S04]  /*1790*/  IMAD.WIDE.U32 R28, R27, UR4, RZ ;  /* 0x000000041b1c7c25 */ /* 0x000fc8000f8e00ff */
[----:B------:R-:W-:Y:S01]  /*17a0*/  IMAD R27, R27, UR5, R29 ;  /* 0x000000051b1b7c24 */ /* 0x000fe2000f8e021d */
[----:B0-----:R-:W-:Y:S01]  /*17b0*/  LEA R14, P3, R28, R9, 0x2 ;  /* 0x000000091c0e7211 */ /* 0x001fe200078610ff */
[----:B------:R-:W3:Y:S01]  /*17c0*/  LDG.E R17, desc[UR12][R16.64] ;  /* 0x0000000c10117981 */ /* 0x000ee2000c1e1900 */
[----:B--2---:R-:W-:Y:S02]  /*17d0*/  IADD3 R8, PT, PT, R18, R15, R8 ;  /* 0x0000000f12087210 */ /* 0x004fe40007ffe008 */
[----:B------:R-:W-:-:S05]  /*17e0*/  LEA.HI.X R15, R28, R6, R27, 0x2, P3 ;  /* 0x000000061c0f7211 */ /* 0x000fca00018f141b */
[----:B------:R-:W3:Y:S01]  /*17f0*/  LDG.E R14, desc[UR12][R14.64] ;  /* 0x0000000c0e0e7981 */ /* 0x000ee2000c1e1900 */
[----:B------:R-:W-:Y:S01]  /*1800*/  VIADD R26, R26, 0x4 ;  /* 0x000000041a1a7836 */ /* 0x000fe20000000000 */
[----:B---3--:R-:W-:-:S07]  /*1810*/  IADD3 R8, PT, PT, R14, R17, R8 ;  /* 0x000000110e087210 */ /* 0x008fce0007ffe008 */
.L_x_19:
[----:B------:R-:W-:Y:S05]  /*1820*/  BSYNC.RECONVERGENT B3 ;  /* 0x0000000000037941 */ /* 0x000fea0003800200 */
.L_x_18:
[----:B------:R-:W-:Y:S05]  /*1830*/  @!P2 BRA `(.L_x_11) ;  /* 0x000000000060a947 */ /* 0x000fea0003800000 */
[----:B------:R-:W0:Y:S02]  /*1840*/  LDC.64 R14, c[0x0][0x3b0] ;  /* 0x0000ec00ff0e7b82 */ /* 0x000e240000000a00 */
[----:B0-----:R-:W-:-:S04]  /*1850*/  IMAD.WIDE.U32 R18, R26, R14, RZ ;  /* 0x0000000e1a127225 */ /* 0x001fc800078e00ff */
[----:B------:R-:W-:Y:S01]  /*1860*/  IMAD R17, R26, R15, R19 ;  /* 0x0000000f1a117224 */ /* 0x000fe200078e0213 */
[----:B------:R-:W-:-:S04]  /*1870*/  LEA R16, P2, R18, R9, 0x2 ;  /* 0x0000000912107211 */ /* 0x000fc800078410ff */
[----:B------:R-:W-:-:S06]  /*1880*/  LEA.HI.X R17, R18, R6, R17, 0x2, P2 ;  /* 0x0000000612117211 */ /* 0x000fcc00010f1411 */
[----:B------:R-:W2:Y:S01]  /*1890*/  LDG.E R17, desc[UR12][R16.64] ;  /* 0x0000000c10117981 */ /* 0x000ea2000c1e1900 */
[----:B------:R-:W-:Y:S02]  /*18a0*/  ISETP.NE.AND P2, PT, R3, 0x1, PT ;  /* 0x000000010300780c */ /* 0x000fe40003f45270 */
[----:B--2---:R-:W-:-:S11]  /*18b0*/  IADD3 R8, PT, PT, R8, R17, RZ ;  /* 0x0000001108087210 */ /* 0x004fd60007ffe0ff */
[----:B------:R-:W-:Y:S05]  /*18c0*/  @!P2 BRA `(.L_x_11) ;  /* 0x00000000003ca947 */ /* 0x000fea0003800000 */
[----:B------:R-:W-:Y:S01]  /*18d0*/  ISETP.NE.AND P2, PT, R3, 0x2, PT ;  /* 0x000000020300780c */ /* 0x000fe20003f45270 */
[----:B------:R-:W-:-:S04]  /*18e0*/  VIADD R19, R26, 0x1 ;  /* 0x000000011a137836 */ /* 0x000fc80000000000 */
[----:B------:R-:W-:-:S04]  /*18f0*/  IMAD.WIDE.U32 R16, R19, R14, RZ ;  /* 0x0000000e13107225 */ /* 0x000fc800078e00ff */
[----:B------:R-:W-:Y:S01]  /*1900*/  IMAD R19, R19, R15, R17 ;  /* 0x0000000f13137224 */ /* 0x000fe200078e0211 */
[----:B------:R-:W-:-:S03]  /*1910*/  LEA R18, P3, R16, R9, 0x2 ;  /* 0x0000000910127211 */ /* 0x000fc600078610ff */
[----:B------:R-:W-:Y:S01]  /*1920*/  @P2 VIADD R27, R26, 0x2 ;  /* 0x000000021a1b2836 */ /* 0x000fe20000000000 */
[----:B------:R-:W-:-:S03]  /*1930*/  LEA.HI.X R19, R16, R6, R19, 0x2, P3 ;  /* 0x0000000610137211 */ /* 0x000fc600018f1413 */
[----:B------:R-:W-:-:S03]  /*1940*/  @P2 IMAD.WIDE.U32 R16, R27, R14, RZ ;  /* 0x0000000e1b102225 */ /* 0x000fc600078e00ff */
[----:B------:R-:W2:Y:S01]  /*1950*/  LDG.E R19, desc[UR12][R18.64] ;  /* 0x0000000c12137981 */ /* 0x000ea2000c1e1900 */
[----:B------:R-:W-:Y:S01]  /*1960*/  @P2 IMAD R15, R27, R15, R17 ;  /* 0x0000000f1b0f2224 */ /* 0x000fe200078e0211 */
[----:B------:R-:W-:-:S04]  /*1970*/  @P2 LEA R14, P3, R16, R9, 0x2 ;  /* 0x00000009100e2211 */ /* 0x000fc800078610ff */
[----:B------:R-:W-:-:S06]  /*1980*/  @P2 LEA.HI.X R15, R16, R6, R15, 0x2, P3 ;  /* 0x00000006100f2211 */ /* 0x000fcc00018f140f */
[----:B------:R-:W3:Y:S01]  /*1990*/  @P2 LDG.E R15, desc[UR12][R14.64] ;  /* 0x0000000c0e0f2981 */ /* 0x000ee2000c1e1900 */
[----:B--2---:R-:W-:-:S05]  /*19a0*/  IMAD.IADD R8, R8, 0x1, R19 ;  /* 0x0000000108087824 */ /* 0x004fca00078e0213 */
[----:B---3--:R-:W-:-:S07]  /*19b0*/  @P2 IADD3 R8, PT, PT, R8, R15, RZ ;  /* 0x0000000f08082210 */ /* 0x008fce0007ffe0ff */
.L_x_11:
[----:B------:R-:W-:Y:S05]  /*19c0*/  BSYNC.RECONVERGENT B1 ;  /* 0x0000000000017941 */ /* 0x000fea0003800200 */
.L_x_10:
[----:B------:R-:W0:Y:S02]  /*19d0*/  LDC.64 R14, c[0x0][0x3a8] ;  /* 0x0000ea00ff0e7b82 */ /* 0x000e240000000a00 */
[----:B0-----:R-:W-:-:S04]  /*19e0*/  LEA R9, P2, R14, R9, 0x2 ;  /* 0x000000090e097211 */ /* 0x001fc800078410ff */
[----:B------:R-:W-:Y:S01]  /*19f0*/  LEA.HI.X R6, R14, R6, R15, 0x2, P2 ;  /* 0x000000060e067211 */ /* 0x000fe200010f140f */
[----:B------:R-:W-:Y:S08]  /*1a00*/  @P1 BRA `(.L_x_20) ;  /* 0xfffffff000e01947 */ /* 0x000ff0000383ffff */
.L_x_9:
[----:B------:R-:W-:Y:S05]  /*1a10*/  BSYNC.RECONVERGENT B2 ;  /* 0x0000000000027941 */ /* 0x000fea0003800200 */
.L_x_8:
[----:B------:R-:W-:Y:S01]  /*1a20*/  VIADD R3, R22, 0x1 ;  /* 0x0000000116037836 */ /* 0x000fe20000000000 */
[----:B------:R-:W-:Y:S01]  /*1a30*/  IADD3 R13, PT, PT, R13, 0x1, RZ ;  /* 0x000000010d0d7810 */ /* 0x000fe20007ffe0ff */
[----:B------:R-:W0:Y:S01]  /*1a40*/  LDCU UR4, c[0x0][0x39c] ;  /* 0x00007380ff0477ac */ /* 0x000e220008000800 */
[----:B------:R-:W-:Y:S02]  /*1a50*/  IABS R14, R8 ;  /* 0x00000008000e7213 */ /* 0x000fe40000000000 */
[----:B------:R-:W-:Y:S01]  /*1a60*/  IABS R7, R3 ;  /* 0x0000000300077213 */ /* 0x000fe20000000000 */
[----:B------:R-:W1:Y:S01]  /*1a70*/  LDCU.64 UR6, c[0x0][0x388] ;  /* 0x00007100ff0677ac */ /* 0x000e620008000a00 */
[----:B------:R-:W-:Y:S02]  /*1a80*/  IABS R16, R13 ;  /* 0x0000000d00107213 */ /* 0x000fe40000000000 */
[----:B------:R-:W2:Y:S01]  /*1a90*/  I2F.RP R9, R7 ;  /* 0x0000000700097306 */ /* 0x000ea20000209400 */
[----:B------:R-:W-:Y:S01]  /*1aa0*/  LOP3.LUT R8, R8, R3, RZ, 0x3c, !PT ;  /* 0x0000000308087212 */ /* 0x000fe200078e3cff */
[----:B------:R-:W3:Y:S03]  /*1ab0*/  LDCU UR5, c[0x0][0x39c] ;  /* 0x00007380ff0577ac */ /* 0x000ee60008000800 */
[----:B------:R-:W-:-:S03]  /*1ac0*/  ISETP.GE.AND P2, PT, R8, RZ, PT ;  /* 0x000000ff0800720c */ /* 0x000fc60003f46270 */
[----:B--2---:R-:W2:Y:S02]  /*1ad0*/  MUFU.RCP R9, R9 ;  /* 0x0000000900097308 */ /* 0x004ea40000001000 */
[----:B--2---:R-:W-:-:S06]  /*1ae0*/  VIADD R4, R9, 0xffffffe ;  /* 0x0ffffffe09047836 */ /* 0x004fcc0000000000 */
[----:B------:R2:W4:Y:S02]  /*1af0*/  F2I.FTZ.U32.TRUNC.NTZ R5, R4 ;  /* 0x0000000400057305 */ /* 0x000524000021f000 */
[----:B--2---:R-:W-:Y:S02]  /*1b00*/  IMAD.MOV.U32 R4, RZ, RZ, RZ ;  /* 0x000000ffff047224 */ /* 0x004fe400078e00ff */
[----:B----4-:R-:W-:-:S04]  /*1b10*/  IMAD.MOV R6, RZ, RZ, -R5 ;  /* 0x000000ffff067224 */ /* 0x010fc800078e0a05 */
[----:B------:R-:W-:Y:S02]  /*1b20*/  IMAD R15, R6, R7, RZ ;  /* 0x00000007060f7224 */ /* 0x000fe400078e02ff */
[----:B------:R-:W-:Y:S01]  /*1b30*/  IMAD.MOV.U32 R6, RZ, RZ, R16 ;  /* 0x000000ffff067224 */ /* 0x000fe200078e0010 */
[----:B------:R-:W-:Y:S01]  /*1b40*/  IABS R16, R3 ;  /* 0x0000000300107213 */ /* 0x000fe20000000000 */
[----:B------:R-:W-:Y:S02]  /*1b50*/  IMAD.HI.U32 R5, R5, R15, R4 ;  /* 0x0000000f05057227 */ /* 0x000fe400078e0004 */
[----:B------:R-:W2:Y:S02]  /*1b60*/  I2F.RP R9, R6 ;  /* 0x0000000600097306 */ /* 0x000ea40000209400 */
[----:B------:R-:W-:Y:S02]  /*1b70*/  IMAD.MOV R15, RZ, RZ, -R16 ;  /* 0x000000ffff0f7224 */ /* 0x000fe400078e0a10 */
[----:B------:R-:W-:-:S04]  /*1b80*/  IMAD.HI.U32 R4, R5, R14, RZ ;  /* 0x0000000e05047227 */ /* 0x000fc800078e00ff */
[----:B------:R-:W-:-:S05]  /*1b90*/  IMAD R14, R4, R15, R14 ;  /* 0x0000000f040e7224 */ /* 0x000fca00078e020e */
[----:B------:R-:W-:Y:S01]  /*1ba0*/  ISETP.GT.U32.AND P1, PT, R7, R14, PT ;  /* 0x0000000e0700720c */ /* 0x000fe20003f24070 */
[----:B--2---:R-:W2:-:S12]  /*1bb0*/  MUFU.RCP R9, R9 ;  /* 0x0000000900097308 */ /* 0x004e980000001000 */
[-C--:B------:R-:W-:Y:S01]  /*1bc0*/  @!P1 IADD3 R14, PT, PT, R14, -R7.reuse, RZ ;  /* 0x800000070e0e9210 */ /* 0x080fe20007ffe0ff */
[----:B------:R-:W-:Y:S01]  /*1bd0*/  @!P1 VIADD R4, R4, 0x1 ;  /* 0x0000000104049836 */ /* 0x000fe20000000000 */
[----:B------:R-:W-:Y:S02]  /*1be0*/  ISETP.NE.AND P1, PT, R3, RZ, PT ;  /* 0x000000ff0300720c */ /* 0x000fe40003f25270 */
[----:B------:R-:W-:Y:S01]  /*1bf0*/  ISETP.GE.U32.AND P0, PT, R14, R7, PT ;  /* 0x000000070e00720c */ /* 0x000fe20003f06070 */
[----:B--2---:R-:W-:-:S06]  /*1c00*/  VIADD R5, R9, 0xffffffe ;  /* 0x0ffffffe09057836 */ /* 0x004fcc0000000000 */
[----:B------:R-:W2:Y:S06]  /*1c10*/  F2I.FTZ.U32.TRUNC.NTZ R5, R5 ;  /* 0x0000000500057305 */ /* 0x000eac000021f000 */
[----:B------:R-:W-:-:S05]  /*1c20*/  @P0 VIADD R4, R4, 0x1 ;  /* 0x0000000104040836 */ /* 0x000fca0000000000 */
[----:B------:R-:W-:Y:S02]  /*1c30*/  MOV R8, R4 ;  /* 0x0000000400087202 */ /* 0x000fe40000000f00 */
[----:B------:R-:W-:Y:S01]  /*1c40*/  IABS R4, R13 ;  /* 0x0000000d00047213 */ /* 0x000fe20000000000 */
[----:B--2---:R-:W-:-:S04]  /*1c50*/  IMAD.MOV R7, RZ, RZ, -R5 ;  /* 0x000000ffff077224 */ /* 0x004fc800078e0a05 */
[----:B------:R-:W-:Y:S02]  /*1c60*/  IMAD.MOV R9, RZ, RZ, -R4 ;  /* 0x000000ffff097224 */ /* 0x000fe400078e0a04 */
[----:B------:R-:W-:Y:S02]  /*1c70*/  HFMA2 R4, -RZ, RZ, 0, 0 ;  /* 0x00000000ff047431 */ /* 0x000fe400000001ff */
[----:B------:R-:W-:Y:S01]  /*1c80*/  @!P2 IMAD.MOV R8, RZ, RZ, -R8 ;  /* 0x000000ffff08a224 */ /* 0x000fe200078e0a08 */
[----:B------:R-:W-:Y:S01]  /*1c90*/  @!P1 LOP3.LUT R8, RZ, R3, RZ, 0x33, !PT ;  /* 0x00000003ff089212 */ /* 0x000fe200078e33ff */
[----:B------:R-:W-:-:S03]  /*1ca0*/  IMAD R3, R7, R6, RZ ;  /* 0x0000000607037224 */ /* 0x000fc600078e02ff */
[----:B------:R-:W-:Y:S02]  /*1cb0*/  IABS R7, R8 ;  /* 0x0000000800077213 */ /* 0x000fe40000000000 */
[----:B------:R-:W-:Y:S01]  /*1cc0*/  LOP3.LUT R8, R8, R13, RZ, 0x3c, !PT ;  /* 0x0000000d08087212 */ /* 0x000fe200078e3cff */
[----:B------:R-:W-:-:S03]  /*1cd0*/  IMAD.HI.U32 R4, R5, R3, R4 ;  /* 0x0000000305047227 */ /* 0x000fc600078e0004 */
[----:B------:R-:W-:Y:S01]  /*1ce0*/  ISETP.GE.AND P0, PT, R8, RZ, PT ;  /* 0x000000ff0800720c */ /* 0x000fe20003f06270 */
[----:B------:R-:W-:Y:S02]  /*1cf0*/  IMAD.MOV.U32 R3, RZ, RZ, R7 ;  /* 0x000000ffff037224 */ /* 0x000fe400078e0007 */
[----:B------:R-:W-:Y:S02]  /*1d00*/  IMAD.MOV.U32 R5, RZ, RZ, R9 ;  /* 0x000000ffff057224 */ /* 0x000fe400078e0009 */
[----:B------:R-:W-:-:S04]  /*1d10*/  IMAD.HI.U32 R4, R4, R3, RZ ;  /* 0x0000000304047227 */ /* 0x000fc800078e00ff */
[----:B------:R-:W-:-:S05]  /*1d20*/  IMAD R3, R4, R5, R3 ;  /* 0x0000000504037224 */ /* 0x000fca00078e0203 */
[----:B------:R-:W-:-:S13]  /*1d30*/  ISETP.GT.U32.AND P2, PT, R6, R3, PT ;  /* 0x000000030600720c */ /* 0x000fda0003f44070 */
[----:B------:R-:W-:Y:S01]  /*1d40*/  @!P2 IMAD.IADD R3, R3, 0x1, -R6 ;  /* 0x000000010303a824 */ /* 0x000fe200078e0a06 */
[----:B------:R-:W-:Y:S02]  /*1d50*/  @!P2 IADD3 R4, PT, PT, R4, 0x1, RZ ;  /* 0x000000010404a810 */ /* 0x000fe40007ffe0ff */
[----:B------:R-:W-:Y:S02]  /*1d60*/  ISETP.NE.AND P2, PT, R13, RZ, PT ;  /* 0x000000ff0d00720c */ /* 0x000fe40003f45270 */
[----:B------:R-:W-:Y:S01]  /*1d70*/  ISETP.GE.U32.AND P1, PT, R3, R6, PT ;  /* 0x000000060300720c */ /* 0x000fe20003f26070 */
[----:B0-----:R-:W-:Y:S01]  /*1d80*/  IMAD R6, R2, UR4, RZ ;  /* 0x0000000402067c24 */ /* 0x001fe2000f8e02ff */
[----:B------:R-:W0:Y:S04]  /*1d90*/  LDCU UR4, c[0x0][0x360] ;  /* 0x00006c00ff0477ac */ /* 0x000e280008000800 */
[----:B------:R-:W-:-:S02]  /*1da0*/  SHF.R.S32.HI R8, RZ, 0x1f, R6 ;  /* 0x0000001fff087819 */ /* 0x000fc40000011406 */
[----:B------:R-:W-:-:S04]  /*1db0*/  IADD3 R5, P3, PT, R23, R6, RZ ;  /* 0x0000000617057210 */ /* 0x000fc80007f7e0ff */
[----:B------:R-:W-:Y:S01]  /*1dc0*/  LEA.HI.X.SX32 R6, R23, R8, 0x1, P3 ;  /* 0x0000000817067211 */ /* 0x000fe200018f0eff */
[----:B------:R-:W-:Y:S01]  /*1dd0*/  @P1 VIADD R4, R4, 0x1 ;  /* 0x0000000104041836 */ /* 0x000fe20000000000 */
[----:B------:R-:W-:-:S03]  /*1de0*/  IADD3 R5, P1, PT, R20, R5, RZ ;  /* 0x0000000514057210 */ /* 0x000fc60007f3e0ff */
[----:B------:R-:W-:Y:S02]  /*1df0*/  IMAD.MOV.U32 R3, RZ, RZ, R4 ;  /* 0x000000ffff037224 */ /* 0x000fe400078e0004 */
[----:B------:R-:W-:Y:S01]  /*1e00*/  IMAD.X R6, RZ, RZ, R6, P1 ;  /* 0x000000ffff067224 */ /* 0x000fe200008e0606 */
[----:B-1----:R-:W-:Y:S01]  /*1e10*/  LEA R4, P1, R5, UR6, 0x2 ;  /* 0x0000000605047c11 */ /* 0x002fe2000f8210ff */
[----:B0-----:R-:W-:Y:S01]  /*1e20*/  VIADD R20, R20, UR4 ;  /* 0x0000000414147c36 */ /* 0x001fe20008000000 */
[----:B------:R-:W-:Y:S02]  /*1e30*/  @!P0 IADD3 R3, PT, PT, -R3, RZ, RZ ;  /* 0x000000ff03038210 */ /* 0x000fe40007ffe1ff */
[----:B------:R-:W-:Y:S02]  /*1e40*/  LEA.HI.X R5, R5, UR7, R6, 0x2, P1 ;  /* 0x0000000705057c11 */ /* 0x000fe400088f1406 */
[----:B------:R-:W-:Y:S02]  /*1e50*/  @!P2 LOP3.LUT R3, RZ, R13, RZ, 0x33, !PT ;  /* 0x0000000dff03a212 */ /* 0x000fe400078e33ff */
[----:B---3--:R-:W-:-:S03]  /*1e60*/  ISETP.GE.AND P0, PT, R20, UR5, PT ;  /* 0x0000000514007c0c */ /* 0x008fc6000bf06270 */
[----:B------:R0:W-:Y:S10]  /*1e70*/  STG.E desc[UR12][R4.64], R3 ;  /* 0x0000000304007986 */ /* 0x0001f4000c10190c */
[----:B------:R-:W-:Y:S05]  /*1e80*/  @!P0 BRA `(.L_x_21) ;  /* 0xffffffe800208947 */ /* 0x000fea000383ffff */
.L_x_4:
[----:B------:R-:W-:Y:S05]  /*1e90*/  BSYNC.RECONVERGENT B0 ;  /* 0x0000000000007941 */ /* 0x000fea0003800200 */
.L_x_3:
[----:B------:R-:W1:Y:S01]  /*1ea0*/  LDCU UR4, c[0x0][0x364] ;  /* 0x00006c80ff0477ac */ /* 0x000e620008000800 */
[----:B0-----:R-:W1:Y:S01]  /*1eb0*/  LDC R3, c[0x0][0x374] ;  /* 0x0000dd00ff037b82 */ /* 0x001e620000000800 */
[----:B------:R-:W0:Y:S01]  /*1ec0*/  LDCU UR5, c[0x0][0x398] ;  /* 0x00007300ff0577ac */ /* 0x000e220008000800 */
[----:B-1----:R-:W-:-:S05]  /*1ed0*/  IMAD R2, R3, UR4, R2 ;  /* 0x0000000403027c24 */ /* 0x002fca000f8e0202 */
[----:B0-----:R-:W-:-:S13]  /*1ee0*/  ISETP.GE.AND P0, PT, R2, UR5, PT ;  /* 0x0000000502007c0c */ /* 0x001fda000bf06270 */
[----:B------:R-:W-:Y:S05]  /*1ef0*/  @!P0 BRA `(.L_x_22) ;  /* 0xffffffe000848947 */ /* 0x000fea000383ffff */
[----:B------:R-:W-:Y:S05]  /*1f00*/  EXIT ;  /* 0x000000000000794d */ /* 0x000fea0003800000 */
        .weak           $__internal_0_$__cuda_sm20_div_s64
        .type           $__internal_0_$__cuda_sm20_div_s64,@function
        .size           $__internal_0_$__cuda_sm20_div_s64,(.L_x_24 - $__internal_0_$__cuda_sm20_div_s64)
$__internal_0_$__cuda_sm20_div_s64:
[-C--:B------:R-:W-:Y:S02]  /*1f10*/  IADD3 R6, P1, PT, RZ, -R15.reuse, RZ ;  /* 0x8000000fff067210 */ /* 0x080fe40007f3e0ff */
[----:B------:R-:W-:Y:S02]  /*1f20*/  ISETP.GE.AND P0, PT, R13, RZ, PT ;  /* 0x000000ff0d00720c */ /* 0x000fe40003f06270 */
[----:B------:R-:W-:Y:S01]  /*1f30*/  ISETP.GE.AND P3, PT, R16, RZ, PT ;  /* 0x000000ff1000720c */ /* 0x000fe20003f66270 */
[----:B------:R-:W-:Y:S01]  /*1f40*/  IMAD.X R4, RZ, RZ, ~R13, P1 ;  /* 0x000000ffff047224 */ /* 0x000fe200008e0e0d */
[----:B------:R-:W-:-:S04]  /*1f50*/  SEL R6, R6, R15, !P0 ;  /* 0x0000000f06067207 */ /* 0x000fc80004000000 */
[----:B------:R-:W-:-:S04]  /*1f60*/  SEL R7, R4, R13, !P0 ;  /* 0x0000000d04077207 */ /* 0x000fc80004000000 */
[----:B------:R-:W0:Y:S08]  /*1f70*/  I2F.U64.RP R26, R6 ;  /* 0x00000006001a7312 */ /* 0x000e300000309000 */
[----:B0-----:R-:W0:Y:S02]  /*1f80*/  MUFU.RCP R26, R26 ;  /* 0x0000001a001a7308 */ /* 0x001e240000001000 */
[----:B0-----:R-:W-:-:S06]  /*1f90*/  VIADD R4, R26, 0x1ffffffe ;  /* 0x1ffffffe1a047836 */ /* 0x001fcc0000000000 */
[----:B------:R-:W0:Y:S02]  /*1fa0*/  F2I.U64.TRUNC R4, R4 ;  /* 0x0000000400047311 */ /* 0x000e24000020d800 */
[----:B0-----:R-:W-:-:S04]  /*1fb0*/  IMAD.WIDE.U32 R8, R4, R6, RZ ;  /* 0x0000000604087225 */ /* 0x001fc800078e00ff */
[----:B------:R-:W-:Y:S01]  /*1fc0*/  IMAD R9, R4, R7, R9 ;  /* 0x0000000704097224 */ /* 0x000fe200078e0209 */
[----:B------:R-:W-:-:S03]  /*1fd0*/  IADD3 R17, P0, PT, RZ, -R8, RZ ;  /* 0x80000008ff117210 */ /* 0x000fc60007f1e0ff */
[----:B------:R-:W-:Y:S02]  /*1fe0*/  IMAD R9, R5, R6, R9 ;  /* 0x0000000605097224 */ /* 0x000fe400078e0209 */
[----:B------:R-:W-:-:S03]  /*1ff0*/  IMAD.HI.U32 R8, R4, R17, RZ ;  /* 0x0000001104087227 */ /* 0x000fc600078e00ff */
[----:B------:R-:W-:Y:S01]  /*2000*/  IADD3.X R19, PT, PT, RZ, ~R9, RZ, P0, !PT ;  /* 0x80000009ff137210 */ /* 0x000fe200007fe4ff */
[----:B------:R-:W-:-:S04]  /*2010*/  IMAD.MOV.U32 R9, RZ, RZ, R4 ;  /* 0x000000ffff097224 */ /* 0x000fc800078e0004 */
[----:B------:R-:W-:-:S04]  /*2020*/  IMAD.WIDE.U32 R8, P0, R4, R19, R8 ;  /* 0x0000001304087225 */ /* 0x000fc80007800008 */
[----:B------:R-:W-:-:S04]  /*2030*/  IMAD.HI.U32 R8, P1, R5, R17, R8 ;  /* 0x0000001105087227 */ /* 0x000fc80007820008 */
[CC--:B------:R-:W-:Y:S02]  /*2040*/  IMAD R9, R5.reuse, R19.reuse, RZ ;  /* 0x0000001305097224 */ /* 0x0c0fe400078e02ff */
[----:B------:R-:W-:Y:S01]  /*2050*/  IMAD.HI.U32 R17, R5, R19, RZ ;  /* 0x0000001305117227 */ /* 0x000fe200078e00ff */
[----:B------:R-:W-:Y:S02]  /*2060*/  IADD3 R19, P4, PT, RZ, -R18, RZ ;  /* 0x80000012ff137210 */ /* 0x000fe40007f9e0ff */
[----:B------:R-:W-:Y:S01]  /*2070*/  IADD3 R9, P2, PT, R9, R8, RZ ;  /* 0x0000000809097210 */ /* 0x000fe20007f5e0ff */
[----:B------:R-:W-:-:S04]  /*2080*/  IMAD.X R17, R17, 0x1, R5, P0 ;  /* 0x0000000111117824 */ /* 0x000fc800000e0605 */
[----:B------:R-:W-:Y:S01]  /*2090*/  IMAD.WIDE.U32 R4, R9, R6, RZ ;  /* 0x0000000609047225 */ /* 0x000fe200078e00ff */
[----:B------:R-:W-:-:S03]  /*20a0*/  IADD3.X R17, PT, PT, RZ, RZ, R17, P2, P1 ;  /* 0x000000ffff117210 */ /* 0x000fc600017e2411 */
[----:B------:R-:W-:Y:S01]  /*20b0*/  IMAD R8, R9, R7, R5 ;  /* 0x0000000709087224 */ /* 0x000fe200078e0205 */
[----:B------:R-:W-:-:S03]  /*20c0*/  IADD3 R5, P0, PT, RZ, -R4, RZ ;  /* 0x80000004ff057210 */ /* 0x000fc60007f1e0ff */
[----:B------:R-:W-:Y:S02]  /*20d0*/  IMAD R4, R17, R6, R8 ;  /* 0x0000000611047224 */ /* 0x000fe400078e0208 */
[----:B------:R-:W-:-:S04]  /*20e0*/  IMAD.HI.U32 R8, R9, R5, RZ ;  /* 0x0000000509087227 */ /* 0x000fc800078e00ff */
[----:B------:R-:W-:-:S04]  /*20f0*/  IMAD.X R4, RZ, RZ, ~R4, P0 ;  /* 0x000000ffff047224 */ /* 0x000fc800000e0e04 */
[----:B------:R-:W-:-:S04]  /*2100*/  IMAD.WIDE.U32 R8, P0, R9, R4, R8 ;  /* 0x0000000409087225 */ /* 0x000fc80007800008 */
[----:B------:R-:W-:Y:S01]  /*2110*/  IMAD.HI.U32 R8, P1, R17, R5, R8 ;  /* 0x0000000511087227 */ /* 0x000fe20007820008 */
[----:B------:R-:W-:Y:S02]  /*2120*/  SEL R9, R19, R18, !P3 ;  /* 0x0000001213097207 */ /* 0x000fe40005800000 */
[----:B------:R-:W-:Y:S01]  /*2130*/  IADD3.X R19, PT, PT, RZ, ~R16, RZ, P4, !PT ;  /* 0x80000010ff137210 */ /* 0x000fe200027fe4ff */
[CC--:B------:R-:W-:Y:S02]  /*2140*/  IMAD R5, R17.reuse, R4.reuse, RZ ;  /* 0x0000000411057224 */ /* 0x0c0fe400078e02ff */
[----:B------:R-:W-:-:S03]  /*2150*/  IMAD.HI.U32 R4, R17, R4, RZ ;  /* 0x0000000411047227 */ /* 0x000fc600078e00ff */
[----:B------:R-:W-:Y:S01]  /*2160*/  IADD3 R8, P2, PT, R5, R8, RZ ;  /* 0x0000000805087210 */ /* 0x000fe20007f5e0ff */
[----:B------:R-:W-:Y:S01]  /*2170*/  IMAD.X R5, R4, 0x1, R17, P0 ;  /* 0x0000000104057824 */ /* 0x000fe200000e0611 */
[-C--:B------:R-:W-:Y:S02]  /*2180*/  SEL R17, R19, R16.reuse, !P3 ;  /* 0x0000001013117207 */ /* 0x080fe40005800000 */
[----:B------:R-:W-:Y:S01]  /*2190*/  LOP3.LUT R16, R13, R16, RZ, 0x3c, !PT ;  /* 0x000000100d107212 */ /* 0x000fe200078e3cff */
[----:B------:R-:W-:Y:S01]  /*21a0*/  IMAD.HI.U32 R4, R8, R9, RZ ;  /* 0x0000000908047227 */ /* 0x000fe200078e00ff */
[----:B------:R-:W-:-:S03]  /*21b0*/  IADD3.X R18, PT, PT, RZ, RZ, R5, P2, P1 ;  /* 0x000000ffff127210 */ /* 0x000fc600017e2405 */
[----:B------:R-:W-:Y:S02]  /*21c0*/  IMAD.MOV.U32 R5, RZ, RZ, RZ ;  /* 0x000000ffff057224 */ /* 0x000fe400078e00ff */
[-C--:B------:R-:W-:Y:S02]  /*21d0*/  IMAD R19, R18, R17.reuse, RZ ;  /* 0x0000001112137224 */ /* 0x080fe400078e02ff */
[----:B------:R-:W-:-:S04]  /*21e0*/  IMAD.WIDE.U32 R4, R8, R17, R4 ;  /* 0x0000001108047225 */ /* 0x000fc800078e0004 */
[----:B------:R-:W-:-:S04]  /*21f0*/  IMAD.HI.U32 R8, R18, R17, RZ ;  /* 0x0000001112087227 */ /* 0x000fc800078e00ff */
[----:B------:R-:W-:-:S04]  /*2200*/  IMAD.HI.U32 R4, P0, R18, R9, R4 ;  /* 0x0000000912047227 */ /* 0x000fc80007800004 */
[----:B------:R-:W-:Y:S01]  /*2210*/  IMAD.X R8, RZ, RZ, R8, P0 ;  /* 0x000000ffff087224 */ /* 0x000fe200000e0608 */
[----:B------:R-:W-:-:S04]  /*2220*/  IADD3 R19, P1, PT, R19, R4, RZ ;  /* 0x0000000413137210 */ /* 0x000fc80007f3e0ff */
[----:B------:R-:W-:Y:S01]  /*2230*/  IADD3.X R27, PT, PT, RZ, R8, RZ, P1, !PT ;  /* 0x00000008ff1b7210 */ /* 0x000fe20000ffe4ff */
[----:B------:R-:W-:-:S04]  /*2240*/  IMAD.WIDE.U32 R4, R19, R6, RZ ;  /* 0x0000000613047225 */ /* 0x000fc800078e00ff */
[----:B------:R-:W-:Y:S01]  /*2250*/  IMAD R5, R19, R7, R5 ;  /* 0x0000000713057224 */ /* 0x000fe200078e0205 */
[----:B------:R-:W-:-:S03]  /*2260*/  IADD3 R29, P1, PT, -R4, R9, RZ ;  /* 0x00000009041d7210 */ /* 0x000fc60007f3e1ff */
[-C--:B------:R-:W-:Y:S01]  /*2270*/  IMAD R4, R27, R6.reuse, R5 ;  /* 0x000000061b047224 */ /* 0x080fe200078e0205 */
[----:B------:R-:W-:-:S03]  /*2280*/  ISETP.GE.U32.AND P0, PT, R29, R6, PT ;  /* 0x000000061d00720c */ /* 0x000fc60003f06070 */
[----:B------:R-:W-:Y:S01]  /*2290*/  IMAD.X R17, R17, 0x1, ~R4, P1 ;  /* 0x0000000111117824 */ /* 0x000fe200008e0e04 */
[----:B------:R-:W-:Y:S01]  /*22a0*/  IADD3 R5, P1, PT, R29, -R6, RZ ;  /* 0x800000061d057210 */ /* 0x000fe20007f3e0ff */
[----:B------:R-:W-:-:S03]  /*22b0*/  VIADD R4, R19, 0x1 ;  /* 0x0000000113047836 */ /* 0x000fc60000000000 */
[C---:B------:R-:W-:Y:S01]  /*22c0*/  ISETP.GE.U32.AND.EX P0, PT, R17.reuse, R7, PT, P0 ;  /* 0x000000071100720c */ /* 0x040fe20003f06100 */
[----:B------:R-:W-:Y:S01]  /*22d0*/  IMAD.X R9, R17, 0x1, ~R7, P1 ;  /* 0x0000000111097824 */ /* 0x000fe200008e0e07 */
[----:B------:R-:W-:Y:S02]  /*22e0*/  ISETP.GE.AND P1, PT, R16, RZ, PT ;  /* 0x000000ff1000720c */ /* 0x000fe40003f26270 */
[----:B------:R-:W-:Y:S02]  /*22f0*/  SEL R5, R5, R29, P0 ;  /* 0x0000001d05057207 */ /* 0x000fe40000000000 */
[----:B------:R-:W-:Y:S02]  /*2300*/  SEL R9, R9, R17, P0 ;  /* 0x0000001109097207 */ /* 0x000fe40000000000 */
[----:B------:R-:W-:Y:S02]  /*2310*/  SEL R19, R4, R19, P0 ;  /* 0x0000001304137207 */ /* 0x000fe40000000000 */
[----:B------:R-:W-:-:S02]  /*2320*/  ISETP.GE.U32.AND P0, PT, R5, R6, PT ;  /* 0x000000060500720c */ /* 0x000fc40003f06070 */
[----:B------:R-:W-:Y:S02]  /*2330*/  IADD3 R6, PT, PT, R19, 0x1, RZ ;  /* 0x0000000113067810 */ /* 0x000fe40007ffe0ff */
[----:B------:R-:W-:-:S04]  /*2340*/  ISETP.GE.U32.AND.EX P0, PT, R9, R7, PT, P0 ;  /* 0x000000070900720c */ /* 0x000fc80003f06100 */
[----:B------:R-:W-:Y:S02]  /*2350*/  SEL R6, R6, R19, P0 ;  /* 0x0000001306067207 */ /* 0x000fe40000000000 */
[----:B------:R-:W-:Y:S01]  /*2360*/  ISETP.NE.U32.AND P0, PT, R15, RZ, PT ;  /* 0x000000ff0f00720c */ /* 0x000fe20003f05070 */
[----:B------:R-:W-:Y:S02]  /*2370*/  IMAD.MOV.U32 R15, RZ, RZ, 0x0 ;  /* 0x00000000ff0f7424 */ /* 0x000fe400078e00ff */
[----:B------:R-:W-:Y:S01]  /*2380*/  IMAD.MOV R5, RZ, RZ, -R6 ;  /* 0x000000ffff057224 */ /* 0x000fe200078e0a06 */
[----:B------:R-:W-:-:S04]  /*2390*/  ISETP.NE.AND.EX P0, PT, R13, RZ, PT, P0 ;  /* 0x000000ff0d00720c */ /* 0x000fc80003f05300 */
[----:B------:R-:W-:-:S04]  /*23a0*/  SEL R6, R5, R6, !P1 ;  /* 0x0000000605067207 */ /* 0x000fc80004800000 */
[----:B------:R-:W-:Y:S01]  /*23b0*/  SEL R6, R6, 0xffffffff, P0 ;  /* 0xffffffff06067807 */ /* 0x000fe20000000000 */
[----:B------:R-:W-:Y:S06]  /*23c0*/  RET.REL.NODEC R14 `(_Z21adaptive_average_poolPiS_iiiilll) ;  /* 0xffffffdc0e0c7950 */ /* 0x000fec0003c3ffff */
.L_x_23:
[----:B------:R-:W-:-:S00]  /*23d0*/  BRA `(.L_x_23) ;  /* 0xfffffffc00fc7947 */ /* 0x000fc0000383ffff */
[----:B------:R-:W-:-:S00]  /*23e0*/  NOP ;  /* 0x0000000000007918 */ /* 0x000fc00000000000 */
        /* <DEDUP_REMOVED lines=9> */
.L_x_24:


//--------------------- .nv.shared.reserved.0     --------------------------
	.section	.nv.shared.reserved.0,"aw",@nobits
	.weak		__nv_reservedSMEM_offset_0_alias
	.size		__nv_reservedSMEM_offset_0_alias, 0, 64
	.other		__nv_reservedSMEM_offset_0_alias,@"STO_CUDA_RESERVED_SHARED STV_DEFAULT"
__nv_reservedSMEM_offset_0_alias:
	.zero		0
	.zero		64


//--------------------- .nv.constant0._Z21adaptive_average_poolPiS_iiiilll --------------------------
	.section	.nv.constant0._Z21adaptive_average_poolPiS_iiiilll,"a",@progbits
	.sectionflags	@""
	.align	4
.nv.constant0._Z21adaptive_average_poolPiS_iiiilll:
	.zero		952


//--------------------- SYMBOLS --------------------------

	.type		.nv.reservedSmem.offset0,@object
	.size		.nv.reservedSmem.offset0,0x4
